	.target	sm_100a

	.elftype	@"ET_EXEC"


//--------------------- .note.nv.tkinfo           --------------------------
	.section	.note.nv.tkinfo,"",@"SHT_NOTE"
	.sectionflags	@"SHF_NOTE_NV_TKINFO"
	.tkinfo
        /*0018*/ 	.word	0x00000081
        /*0030*/ 	.string	""
        /*0030*/ 	.string	"ptxas-blackwell"
        /*0030*/ 	.string	"Cuda compilation tools, release 12.9, V12.9.86"
        /*0030*/ 	.string	"Build cuda_12.9.r12.9/compiler.36037853_0"
        /*0030*/ 	.string	"-v  -suppress-debug-info  -lineinfo  -arch sm_100a "



//--------------------- .note.nv.cuver            --------------------------
	.section	.note.nv.cuver,"",@"SHT_NOTE"
	.sectionflags	@"SHF_NOTE_NV_CUVER"
        /*0018*/ 	.short	0x0001
        /*001a*/ 	.short	0x0064
        /*001c*/ 	.short	0x0001
        /*001e*/ 	.short	0x0000
        /*0020*/ 	.short	0x0001
        /*0022*/ 	.short	0x0000


//--------------------- .nv.info                  --------------------------
	.section	.nv.info,"",@"SHT_CUDA_INFO"
	.align	4


	//----- nvinfo : EIATTR_REGCOUNT
	.align		4
        /*0000*/ 	.byte	0x04, 0x2f
        /*0002*/ 	.short	(.L_4 - .L_3)
	.align		4
.L_3:
        /*0004*/ 	.word	index@(gluon_tcgen05)
        /*0008*/ 	.word	0x00000018


	//----- nvinfo : EIATTR_FRAME_SIZE
	.align		4
.L_4:
        /*000c*/ 	.byte	0x04, 0x11
        /*000e*/ 	.short	(.L_6 - .L_5)
	.align		4
.L_5:
        /*0010*/ 	.word	index@($__internal_2_$__cuda_sm10x_tcgen05_guardrail_trap_unallocated_columns_being_dealloced)
        /*0014*/ 	.word	0x00000000


	//----- nvinfo : EIATTR_FRAME_SIZE
	.align		4
.L_6:
        /*0018*/ 	.byte	0x04, 0x11
        /*001a*/ 	.short	(.L_8 - .L_7)
	.align		4
.L_7:
        /*001c*/ 	.word	index@($__internal_1_$__cuda_sm10x_tcgen05_guardrail_trap_phase_invalid_during_alloc)
        /*0020*/ 	.word	0x00000000


	//----- nvinfo : EIATTR_FRAME_SIZE
	.align		4
.L_8:
        /*0024*/ 	.byte	0x04, 0x11
        /*0026*/ 	.short	(.L_10 - .L_9)
	.align		4
.L_9:
        /*0028*/ 	.word	index@($__internal_0_$__cuda_sm10x_tcgen05_guardrail_trap_col_being_dealloced_not_returned_by_alloc)
        /*002c*/ 	.word	0x00000000


	//----- nvinfo : EIATTR_FRAME_SIZE
	.align		4
.L_10:
        /*0030*/ 	.byte	0x04, 0x11
        /*0032*/ 	.short	(.L_12 - .L_11)
	.align		4
.L_11:
        /*0034*/ 	.word	index@(gluon_tcgen05)
        /*0038*/ 	.word	0x00000000


	//----- nvinfo : EIATTR_MIN_STACK_SIZE
	.align		4
.L_12:
        /*003c*/ 	.byte	0x04, 0x12
        /*003e*/ 	.short	(.L_14 - .L_13)
	.align		4
.L_13:
        /*0040*/ 	.word	index@(gluon_tcgen05)
        /*0044*/ 	.word	0x00000000
.L_14:


//--------------------- .nv.info.gluon_tcgen05    --------------------------
	.section	.nv.info.gluon_tcgen05,"",@"SHT_CUDA_INFO"
	.sectionflags	@""
	.align	4


	//----- nvinfo : EIATTR_CUDA_API_VERSION
	.align		4
        /*0000*/ 	.byte	0x04, 0x37
        /*0002*/ 	.short	(.L_16 - .L_15)
.L_15:
        /*0004*/ 	.word	0x00000081


	//----- nvinfo : EIATTR_KPARAM_INFO
	.align		4
.L_16:
        /*0008*/ 	.byte	0x04, 0x17
        /*000a*/ 	.short	(.L_18 - .L_17)
.L_17:
        /*000c*/ 	.word	0x00000000
        /*0010*/ 	.short	0x000a
        /*0012*/ 	.short	0x0048
        /*0014*/ 	.byte	0x00, 0xf4, 0x21, 0x00


	//----- nvinfo : EIATTR_KPARAM_INFO
	.align		4
.L_18:
        /*0018*/ 	.byte	0x04, 0x17
        /*001a*/ 	.short	(.L_20 - .L_19)
.L_19:
        /*001c*/ 	.word	0x00000000
        /*0020*/ 	.short	0x0009
        /*0022*/ 	.short	0x0040
        /*0024*/ 	.byte	0x00, 0xf4, 0x21, 0x00


	//----- nvinfo : EIATTR_KPARAM_INFO
	.align		4
.L_20:
        /*0028*/ 	.byte	0x04, 0x17
        /*002a*/ 	.short	(.L_22 - .L_21)
.L_21:
        /*002c*/ 	.word	0x00000000
        /*0030*/ 	.short	0x0008
        /*0032*/ 	.short	0x0038
        /*0034*/ 	.byte	0x00, 0xf0, 0x21, 0x00


	//----- nvinfo : EIATTR_KPARAM_INFO
	.align		4
.L_22:
        /*0038*/ 	.byte	0x04, 0x17
        /*003a*/ 	.short	(.L_24 - .L_23)
.L_23:
        /*003c*/ 	.word	0x00000000
        /*0040*/ 	.short	0x0007
        /*0042*/ 	.short	0x0030
        /*0044*/ 	.byte	0x00, 0xf0, 0x21, 0x00


	//----- nvinfo : EIATTR_KPARAM_INFO
	.align		4
.L_24:
        /*0048*/ 	.byte	0x04, 0x17
        /*004a*/ 	.short	(.L_26 - .L_25)
.L_25:
        /*004c*/ 	.word	0x00000000
        /*0050*/ 	.short	0x0006
        /*0052*/ 	.short	0x0028
        /*0054*/ 	.byte	0x00, 0xf0, 0x21, 0x00


	//----- nvinfo : EIATTR_KPARAM_INFO
	.align		4
.L_26:
        /*0058*/ 	.byte	0x04, 0x17
        /*005a*/ 	.short	(.L_28 - .L_27)
.L_27:
        /*005c*/ 	.word	0x00000000
        /*0060*/ 	.short	0x0005
        /*0062*/ 	.short	0x0020
        /*0064*/ 	.byte	0x00, 0xf0, 0x11, 0x00


	//----- nvinfo : EIATTR_KPARAM_INFO
	.align		4
.L_28:
        /*0068*/ 	.byte	0x04, 0x17
        /*006a*/ 	.short	(.L_30 - .L_29)
.L_29:
        /*006c*/ 	.word	0x00000000
        /*0070*/ 	.short	0x0004
        /*0072*/ 	.short	0x001c
        /*0074*/ 	.byte	0x00, 0xf0, 0x11, 0x00


	//----- nvinfo : EIATTR_KPARAM_INFO
	.align		4
.L_30:
        /*0078*/ 	.byte	0x04, 0x17
        /*007a*/ 	.short	(.L_32 - .L_31)
.L_31:
        /*007c*/ 	.word	0x00000000
        /*0080*/ 	.short	0x0003
        /*0082*/ 	.short	0x0018
        /*0084*/ 	.byte	0x00, 0xf0, 0x11, 0x00


	//----- nvinfo : EIATTR_KPARAM_INFO
	.align		4
.L_32:
        /*0088*/ 	.byte	0x04, 0x17
        /*008a*/ 	.short	(.L_34 - .L_33)
.L_33:
        /*008c*/ 	.word	0x00000000
        /*0090*/ 	.short	0x0002
        /*0092*/ 	.short	0x0010
        /*0094*/ 	.byte	0x00, 0xf4, 0x21, 0x00


	//----- nvinfo : EIATTR_KPARAM_INFO
	.align		4
.L_34:
        /*0098*/ 	.byte	0x04, 0x17
        /*009a*/ 	.short	(.L_36 - .L_35)
.L_35:
        /*009c*/ 	.word	0x00000000
        /*00a0*/ 	.short	0x0001
        /*00a2*/ 	.short	0x0008
        /*00a4*/ 	.byte	0x00, 0xf4, 0x21, 0x00


	//----- nvinfo : EIATTR_KPARAM_INFO
	.align		4
.L_36:
        /*00a8*/ 	.byte	0x04, 0x17
        /*00aa*/ 	.short	(.L_38 - .L_37)
.L_37:
        /*00ac*/ 	.word	0x00000000
        /*00b0*/ 	.short	0x0000
        /*00b2*/ 	.short	0x0000
        /*00b4*/ 	.byte	0x00, 0xf4, 0x21, 0x00


	//----- nvinfo : EIATTR_AT_ENTRY_FRAGMENTS
	.align		4
.L_38:
        /*00b8*/ 	.byte	0x04, 0x4f
        /*00ba*/ 	.short	(.L_40 - .L_39)


	//   ....[0]....
.L_39:
        /*00bc*/ 	.word	0x00000004


	//----- nvinfo : EIATTR_RESERVED_SMEM_USED
	.align		4
.L_40:
        /*00c0*/ 	.byte	0x01, 0x41
	.zero		2


	//----- nvinfo : EIATTR_SPARSE_MMA_MASK
	.align		4
        /*00c4*/ 	.byte	0x03, 0x50
        /*00c6*/ 	.short	0x0000


	//----- nvinfo : EIATTR_TCGEN05_1CTA_USED
	.align		4
        /*00c8*/ 	.byte	0x01, 0x51
	.zero		2


	//----- nvinfo : EIATTR_MAXREG_COUNT
	.align		4
        /*00cc*/ 	.byte	0x03, 0x1b
        /*00ce*/ 	.short	0x00ff


	//----- nvinfo : EIATTR_NUM_BARRIERS
	.align		4
        /*00d0*/ 	.byte	0x02, 0x4c
        /*00d2*/ 	.byte	0x01
	.zero		1


	//----- nvinfo : EIATTR_INT_WARP_WIDE_INSTR_OFFSETS
	.align		4
        /*00d4*/ 	.byte	0x04, 0x31
        /*00d6*/ 	.short	(.L_42 - .L_41)


	//   ....[0]....
.L_41:
        /*00d8*/ 	.word	0x00001670


	//   ....[1]....
        /*00dc*/ 	.word	0x00001690


	//   ....[2]....
        /*00e0*/ 	.word	0x00001710


	//   ....[3]....
        /*00e4*/ 	.word	0x000019e0


	//   ....[4]....
        /*00e8*/ 	.word	0x000019f0


	//   ....[5]....
        /*00ec*/ 	.word	0x00001a00


	//   ....[6]....
        /*00f0*/ 	.word	0x00001a10


	//   ....[7]....
        /*00f4*/ 	.word	0x00001c00


	//   ....[8]....
        /*00f8*/ 	.word	0x00001c10


	//   ....[9]....
        /*00fc*/ 	.word	0x00001d80


	//   ....[10]....
        /*0100*/ 	.word	0x00001dd0


	//   ....[11]....
        /*0104*/ 	.word	0x00001de0


	//   ....[12]....
        /*0108*/ 	.word	0x00001e10


	//   ....[13]....
        /*010c*/ 	.word	0x00001f90


	//   ....[14]....
        /*0110*/ 	.word	0x00001fa0


	//   ....[15]....
        /*0114*/ 	.word	0x00002310


	//   ....[16]....
        /*0118*/ 	.word	0x00002320


	//   ....[17]....
        /*011c*/ 	.word	0x000025d0


	//   ....[18]....
        /*0120*/ 	.word	0x00002620


	//----- nvinfo : EIATTR_COOP_GROUP_MASK_REGIDS
	.align		4
.L_42:
        /*0124*/ 	.byte	0x04, 0x29
        /*0126*/ 	.short	(.L_44 - .L_43)


	//   ....[0]....
.L_43:
        /*0128*/ 	.word	0xffffffff


	//   ....[1]....
        /*012c*/ 	.word	0xffffffff


	//   ....[2]....
        /*0130*/ 	.word	0xffffffff


	//   ....[3]....
        /*0134*/ 	.word	0xffffffff


	//   ....[4]....
        /*0138*/ 	.word	0xffffffff


	//   ....[5]....
        /*013c*/ 	.word	0xffffffff


	//   ....[6]....
        /*0140*/ 	.word	0xffffffff


	//   ....[7]....
        /*0144*/ 	.word	0xffffffff


	//   ....[8]....
        /*0148*/ 	.word	0xffffffff


	//   ....[9]....
        /*014c*/ 	.word	0xffffffff


	//----- nvinfo : EIATTR_COOP_GROUP_INSTR_OFFSETS
	.align		4
.L_44:
        /*0150*/ 	.byte	0x04, 0x28
        /*0152*/ 	.short	(.L_46 - .L_45)


	//   ....[0]....
.L_45:
        /*0154*/ 	.word	0x00000050


	//   ....[1]....
        /*0158*/ 	.word	0x00000310


	//   ....[2]....
        /*015c*/ 	.word	0x000004f0


	//   ....[3]....
        /*0160*/ 	.word	0x00000980


	//   ....[4]....
        /*0164*/ 	.word	0x00000ac0


	//   ....[5]....
        /*0168*/ 	.word	0x00000fa0


	//   ....[6]....
        /*016c*/ 	.word	0x000010e0


	//   ....[7]....
        /*0170*/ 	.word	0x00001530


	//   ....[8]....
        /*0174*/ 	.word	0x00002460


	//   ....[9]....
        /*0178*/ 	.word	0x000026d0


	//----- nvinfo : EIATTR_VRC_CTA_INIT_COUNT
	.align		4
.L_46:
        /*017c*/ 	.byte	0x02, 0x4a
        /*017e*/ 	.byte	0x80
	.zero		1


	//----- nvinfo : EIATTR_MBARRIER_INSTR_OFFSETS
	.align		4
        /*0180*/ 	.byte	0x04, 0x39
        /*0182*/ 	.short	(.L_48 - .L_47)


	//   ....[0]....
.L_47:
        /*0184*/ 	.word	0x00001730
        /*0188*/ 	.word	0x000000ff
        /*018c*/ 	.word	0x00003000
        /*0190*/ 	.short	0x0100
        /*0192*/ 	.byte	0x08
	.zero		1


	//   ....[1]....
        /*0194*/ 	.word	0x00001740
        /*0198*/ 	.word	0x000000ff
        /*019c*/ 	.word	0x00003020
        /*01a0*/ 	.short	0x0100
        /*01a2*/ 	.byte	0x08
	.zero		1


	//   ....[2]....
        /*01a4*/ 	.word	0x000017f0
        /*01a8*/ 	.word	0x000000ff
        /*01ac*/ 	.word	0x00003008
        /*01b0*/ 	.short	0x0100
        /*01b2*/ 	.byte	0x08
	.zero		1


	//   ....[3]....
        /*01b4*/ 	.word	0x00001800
        /*01b8*/ 	.word	0x000000ff
        /*01bc*/ 	.word	0x00003028
        /*01c0*/ 	.short	0x0100
        /*01c2*/ 	.byte	0x08
	.zero		1


	//   ....[4]....
        /*01c4*/ 	.word	0x00001910
        /*01c8*/ 	.word	0x000000ff
        /*01cc*/ 	.word	0x00003010
        /*01d0*/ 	.short	0x0100
        /*01d2*/ 	.byte	0x08
	.zero		1


	//   ....[5]....
        /*01d4*/ 	.word	0x00001920
        /*01d8*/ 	.word	0x000000ff
        /*01dc*/ 	.word	0x00003030
        /*01e0*/ 	.short	0x0100
        /*01e2*/ 	.byte	0x08
	.zero		1


	//   ....[6]....
        /*01e4*/ 	.word	0x00001af0
        /*01e8*/ 	.word	0x000000ff
        /*01ec*/ 	.word	0x00003000
        /*01f0*/ 	.short	0x010a
        /*01f2*/ 	.byte	0x08
	.zero		1


	//   ....[7]....
        /*01f4*/ 	.word	0x00001c60
        /*01f8*/ 	.word	0x000000ff
        /*01fc*/ 	.word	0x00003020
        /*0200*/ 	.short	0x010a
        /*0202*/ 	.byte	0x08
	.zero		1


	//   ....[8]....
        /*0204*/ 	.word	0x00001e80
        /*0208*/ 	.word	0x000000ff
        /*020c*/ 	.word	0x00003000
        /*0210*/ 	.short	0x010a
        /*0212*/ 	.byte	0x09
	.zero		1


	//   ....[9]....
        /*0214*/ 	.word	0x00001fe0
        /*0218*/ 	.word	0x000000ff
        /*021c*/ 	.word	0x00003020
        /*0220*/ 	.short	0x010a
        /*0222*/ 	.byte	0x09
	.zero		1


	//   ....[10]....
        /*0224*/ 	.word	0x000020b0
        /*0228*/ 	.word	0x000000ff
        /*022c*/ 	.word	0x00003000
        /*0230*/ 	.short	0x0108
        /*0232*/ 	.byte	0x08
	.zero		1


	//   ....[11]....
        /*0234*/ 	.word	0x000020c0
        /*0238*/ 	.word	0x000000ff
        /*023c*/ 	.word	0x00003020
        /*0240*/ 	.short	0x0108
        /*0242*/ 	.byte	0x08
	.zero		1


	//   ....[12]....
        /*0244*/ 	.word	0x00002110
        /*0248*/ 	.word	0x000000ff
        /*024c*/ 	.word	0x00003008
        /*0250*/ 	.short	0x0108
        /*0252*/ 	.byte	0x08
	.zero		1


	//   ....[13]....
        /*0254*/ 	.word	0x00002120
        /*0258*/ 	.word	0x000000ff
        /*025c*/ 	.word	0x00003028
        /*0260*/ 	.short	0x0108
        /*0262*/ 	.byte	0x08
	.zero		1


	//   ....[14]....
        /*0264*/ 	.word	0x00002170
        /*0268*/ 	.word	0x000000ff
        /*026c*/ 	.word	0x00003010
        /*0270*/ 	.short	0x0108
        /*0272*/ 	.byte	0x08
	.zero		1


	//   ....[15]....
        /*0274*/ 	.word	0x00002180
        /*0278*/ 	.word	0x000000ff
        /*027c*/ 	.word	0x00003030
        /*0280*/ 	.short	0x0108
        /*0282*/ 	.byte	0x08
	.zero		1


	//   ....[16]....
        /*0284*/ 	.word	0x000026f0
        /*0288*/ 	.word	0x000000ff
        /*028c*/ 	.word	0x00003000
        /*0290*/ 	.short	0x010a
        /*0292*/ 	.byte	0x08
	.zero		1


	//   ....[17]....
        /*0294*/ 	.word	0x00002720
        /*0298*/ 	.word	0x000000ff
        /*029c*/ 	.word	0x00003020
        /*02a0*/ 	.short	0x010a
        /*02a2*/ 	.byte	0x08
	.zero		1


	//   ....[18]....
        /*02a4*/ 	.word	0x00002750
        /*02a8*/ 	.word	0x000000ff
        /*02ac*/ 	.word	0x00003000
        /*02b0*/ 	.short	0x010a
        /*02b2*/ 	.byte	0x09
	.zero		1


	//   ....[19]....
        /*02b4*/ 	.word	0x00002780
        /*02b8*/ 	.word	0x000000ff
        /*02bc*/ 	.word	0x00003020
        /*02c0*/ 	.short	0x010a
        /*02c2*/ 	.byte	0x09
	.zero		1


	//----- nvinfo : EIATTR_NUM_MBARRIERS
	.align		4
.L_48:
        /*02c4*/ 	.byte	0x03, 0x38
        /*02c6*/ 	.short	0x0006


	//----- nvinfo : EIATTR_EXIT_INSTR_OFFSETS
	.align		4
        /*02c8*/ 	.byte	0x04, 0x1c
        /*02ca*/ 	.short	(.L_50 - .L_49)


	//   ....[0]....
.L_49:
        /*02cc*/ 	.word	0x000026e0


	//----- nvinfo : EIATTR_REQNTID
	.align		4
.L_50:
        /*02d0*/ 	.byte	0x04, 0x10
        /*02d2*/ 	.short	(.L_52 - .L_51)
.L_51:
        /*02d4*/ 	.word	0x00000100
        /*02d8*/ 	.word	0x00000001
        /*02dc*/ 	.word	0x00000001


	//----- nvinfo : EIATTR_CRS_STACK_SIZE
	.align		4
.L_52:
        /*02e0*/ 	.byte	0x04, 0x1e
        /*02e2*/ 	.short	(.L_54 - .L_53)
.L_53:
        /*02e4*/ 	.word	0x00000000


	//----- nvinfo : EIATTR_CBANK_PARAM_SIZE
	.align		4
.L_54:
        /*02e8*/ 	.byte	0x03, 0x19
        /*02ea*/ 	.short	0x0050


	//----- nvinfo : EIATTR_PARAM_CBANK
	.align		4
        /*02ec*/ 	.byte	0x04, 0x0a
        /*02ee*/ 	.short	(.L_56 - .L_55)
	.align		4
.L_55:
        /*02f0*/ 	.word	index@(.nv.constant0.gluon_tcgen05)
        /*02f4*/ 	.short	0x0380
        /*02f6*/ 	.short	0x0050


	//----- nvinfo : EIATTR_SW_WAR
	.align		4
.L_56:
        /*02f8*/ 	.byte	0x04, 0x36
        /*02fa*/ 	.short	(.L_58 - .L_57)
.L_57:
        /*02fc*/ 	.word	0x00000008
.L_58:


//--------------------- .nv.compat                --------------------------
	.section	.nv.compat,"",@"SHT_CUDA_COMPAT_INFO"
	.align	4
        /*0000*/ 	.byte	0x02, 0x02, 0x02, 0x00, 0x02, 0x05, 0x05, 0x00, 0x02, 0x03, 0x03, 0x00, 0x02, 0x06, 0x01, 0x00


//--------------------- .nv.callgraph             --------------------------
	.section	.nv.callgraph,"",@"SHT_CUDA_CALLGRAPH"
	.align	4
	.sectionentsize	8
	.align		4
        /*0000*/ 	.word	0x00000000
	.align		4
        /*0004*/ 	.word	0xffffffff
	.align		4
        /*0008*/ 	.word	0x00000000
	.align		4
        /*000c*/ 	.word	0xfffffffe
	.align		4
        /*0010*/ 	.word	0x00000000
	.align		4
        /*0014*/ 	.word	0xfffffffd
	.align		4
        /*0018*/ 	.word	0x00000000
	.align		4
        /*001c*/ 	.word	0xfffffffc


//--------------------- .text.gluon_tcgen05       --------------------------
	.section	.text.gluon_tcgen05,"ax",@progbits
	.align	128
        .global         gluon_tcgen05
        .type           gluon_tcgen05,@function
        .size           gluon_tcgen05,(.L_x_82 - gluon_tcgen05)
        .other          gluon_tcgen05,@"STO_CUDA_ENTRY STV_DEFAULT"
gluon_tcgen05:
.text.gluon_tcgen05:
[----:B------:R-:W1:Y:S01]  /*0000*/  LDC R1, c[0x0][0x37c] ;  /* 0x0000df00ff017b82 */ /* 0x000e620000000800 */
[----:B------:R-:W2:Y:S02]  /*0010*/  S2R R0, SR_TID.X ;  /* 0x0000000000007919 */ /* 0x000ea40000002100 */
[----:B--2---:R-:W-:-:S13]  /*0020*/  ISETP.GE.U32.AND P2, PT, R0, 0x20, PT ;  /* 0x000000200000780c */ /* 0x004fda0003f46070 */
[----:B------:R-:W-:Y:S05]  /*0030*/  @P2 BRA `(.L_x_0) ;  /* 0x0000000000b82947 */ /* 0x000fea0003800000 */
[----:B------:R-:W2:Y:S01]  /*0040*/  S2UR UR6, SR_CgaCtaId ;  /* 0x00000000000679c3 */ /* 0x000ea20000008800 */
[----:B------:R-:W-:Y:S01]  /*0050*/  NOP ;  /* 0x0000000000007918 */ /* 0x000fe20000000000 */
[----:B------:R-:W-:Y:S02]  /*0060*/  UMOV UR4, 0x40 ;  /* 0x0000004000047882 */ /* 0x000fe40000000000 */
[----:B--2---:R-:W-:-:S09]  /*0070*/  ULEA UR4, UR6, UR4, 0x18 ;  /* 0x0000000406047291 */ /* 0x004fd2000f8ec0ff */
[----:B------:R-:W2:Y:S01]  /*0080*/  LDS.U8 R2, [UR4] ;  /* 0x00000004ff027984 */ /* 0x000ea20008000000 */
[----:B------:R-:W-:Y:S02]  /*0090*/  UMOV UR4, 0x400 ;  /* 0x0000040000047882 */ /* 0x000fe40000000000 */
[----:B------:R-:W-:Y:S01]  /*00a0*/  ULEA UR4, UR6, UR4, 0x18 ;  /* 0x0000000406047291 */ /* 0x000fe2000f8ec0ff */
[----:B--2---:R-:W-:-:S13]  /*00b0*/  ISETP.NE.AND P0, PT, R2, RZ, PT ;  /* 0x000000ff0200720c */ /* 0x004fda0003f05270 */
[----:B------:R-:W-:Y:S05]  /*00c0*/  @P0 BRA `(.L_x_1) ;  /* 0x00000000007c0947 */ /* 0x000fea0003800000 */
[----:B------:R-:W-:-:S13]  /*00d0*/  ELECT P0, URZ, PT ;  /* 0x0000000000ff782f */ /* 0x000fda0003800000 */
[----:B------:R-:W-:Y:S05]  /*00e0*/  @!P0 BRA `(.L_x_2) ;  /* 0x0000000000848947 */ /* 0x000fea0003800000 */
[----:B------:R-:W-:Y:S01]  /*00f0*/  UMOV UR5, 0x2 ;  /* 0x0000000200057882 */ /* 0x000fe20000000000 */
[----:B------:R-:W-:Y:S02]  /*0100*/  IMAD.MOV.U32 R5, RZ, RZ, 0x1 ;  /* 0x00000001ff057424 */ /* 0x000fe400078e00ff */
[----:B------:R-:W-:Y:S02]  /*0110*/  IMAD.MOV.U32 R3, RZ, RZ, 0x3 ;  /* 0x00000003ff037424 */ /* 0x000fe400078e00ff */
[----:B------:R-:W-:Y:S04]  /*0120*/  DEPBAR.LE SB2, 0x36 ;  /* 0x0000ad800000791a */ /* 0x000fe80000000000 */
[----:B------:R-:W2:Y:S02]  /*0130*/  UTCATOMSWS.FIND_AND_SET.ALIGN UP0, UR5, UR5 ;  /* 0x00000005000575e3 */ /* 0x000ea40008000800 */
[----:B--2---:R-:W-:-:S04]  /*0140*/  PLOP3.LUT P0, PT, PT, PT, UP0, 0x80, 0x8 ;  /* 0x000000000008781c */ /* 0x004fc80003f0f008 */
[----:B------:R-:W-:-:S04]  /*0150*/  SEL R2, RZ, 0xffffffff, !P0 ;  /* 0xffffffffff027807 */ /* 0x000fc80004000000 */
[----:B------:R-:W-:Y:S01]  /*0160*/  ISETP.NE.AND P0, PT, R2, RZ, PT ;  /* 0x000000ff0200720c */ /* 0x000fe20003f05270 */
[----:B------:R-:W-:-:S12]  /*0170*/  IMAD.U32 R2, RZ, RZ, UR5 ;  /* 0x00000005ff027e24 */ /* 0x000fd8000f8e00ff */
[----:B------:R-:W-:Y:S05]  /*0180*/  @P0 BRA `(.L_x_3) ;  /* 0x0000000000240947 */ /* 0x000fea0003800000 */
.L_x_4:
[----:B------:R-:W-:Y:S05]  /*0190*/  NANOSLEEP 0x64 ;  /* 0x000000640000795d */ /* 0x000fea0003800000 */
[----:B------:R-:W-:-:S05]  /*01a0*/  UMOV UR5, 0x2 ;  /* 0x0000000200057882 */ /* 0x000fca0000000000 */
[----:B------:R-:W-:Y:S04]  /*01b0*/  DEPBAR.LE SB2, 0x36 ;  /* 0x0000ad800000791a */ /* 0x000fe80000000000 */
[----:B------:R-:W2:Y:S02]  /*01c0*/  UTCATOMSWS.FIND_AND_SET.ALIGN UP0, UR5, UR5 ;  /* 0x00000005000575e3 */ /* 0x000ea40008000800 */
[----:B--2---:R-:W-:-:S04]  /*01d0*/  PLOP3.LUT P0, PT, PT, PT, UP0, 0x80, 0x8 ;  /* 0x000000000008781c */ /* 0x004fc80003f0f008 */
[----:B------:R-:W-:-:S04]  /*01e0*/  SEL R2, RZ, 0xffffffff, !P0 ;  /* 0xffffffffff027807 */ /* 0x000fc80004000000 */
[----:B------:R-:W-:Y:S01]  /*01f0*/  ISETP.NE.AND P0, PT, R2, RZ, PT ;  /* 0x000000ff0200720c */ /* 0x000fe20003f05270 */
[----:B------:R-:W-:-:S12]  /*0200*/  IMAD.U32 R2, RZ, RZ, UR5 ;  /* 0x00000005ff027e24 */ /* 0x000fd8000f8e00ff */
[----:B------:R-:W-:Y:S05]  /*0210*/  @!P0 BRA `(.L_x_4) ;  /* 0xfffffffc00dc8947 */ /* 0x000fea000383ffff */
.L_x_3:
[C---:B------:R-:W-:Y:S01]  /*0220*/  VIADD R4, R2.reuse, 0x10 ;  /* 0x0000001002047836 */ /* 0x040fe20000000000 */
[----:B------:R-:W-:Y:S01]  /*0230*/  UMOV UR5, 0x50 ;  /* 0x0000005000057882 */ /* 0x000fe20000000000 */
[----:B------:R-:W-:Y:S01]  /*0240*/  SHF.L.U32 R3, R3, R2, RZ ;  /* 0x0000000203037219 */ /* 0x000fe200000006ff */
[----:B------:R-:W-:Y:S01]  /*0250*/  ULEA UR5, UR6, UR5, 0x18 ;  /* 0x0000000506057291 */ /* 0x000fe2000f8ec0ff */
[----:B------:R-:W-:Y:S01]  /*0260*/  IMAD.SHL.U32 R2, R2, 0x20, RZ ;  /* 0x0000002002027824 */ /* 0x000fe200078e00ff */
[----:B------:R-:W-:-:S04]  /*0270*/  SHF.L.U32 R4, R5, R4, RZ ;  /* 0x0000000405047219 */ /* 0x000fc800000006ff */
[----:B------:R-:W-:-:S05]  /*0280*/  LOP3.LUT R3, R4, R3, RZ, 0xfc, !PT ;  /* 0x0000000304037212 */ /* 0x000fca00078efcff */
[----:B------:R2:W-:Y:S04]  /*0290*/  ATOMS.OR RZ, [UR5], R3 ;  /* 0x00000003ffff798c */ /* 0x0005e8000b000005 */
[----:B------:R2:W-:Y:S01]  /*02a0*/  STS [UR4], R2 ;  /* 0x00000002ff007988 */ /* 0x0005e20008000804 */
[----:B------:R-:W-:Y:S05]  /*02b0*/  BRA `(.L_x_2) ;  /* 0x0000000000107947 */ /* 0x000fea0003800000 */
.L_x_1:
[----:B------:R-:W-:Y:S01]  /*02c0*/  IMAD.MOV.U32 R3, RZ, RZ, -0x1 ;  /* 0xffffffffff037424 */ /* 0x000fe200078e00ff */
[----:B------:R-:W-:-:S04]  /*02d0*/  MOV R2, 0x300 ;  /* 0x0000030000027802 */ /* 0x000fc80000000f00 */
[----:B------:R2:W-:Y:S03]  /*02e0*/  STS [UR4], R3 ;  /* 0x00000003ff007988 */ /* 0x0005e60008000804 */
[----:B-12---:R-:W-:Y:S05]  /*02f0*/  CALL.REL.NOINC `($__internal_1_$__cuda_sm10x_tcgen05_guardrail_trap_phase_invalid_during_alloc) ;  /* 0x0000002400387944 */ /* 0x006fea0003c00000 */
.L_x_2:
[----:B------:R-:W-:Y:S05]  /*0300*/  WARPSYNC.ALL ;  /* 0x0000000000007948 */ /* 0x000fea0003800000 */
[----:B------:R-:W-:Y:S01]  /*0310*/  NOP ;  /* 0x0000000000007918 */ /* 0x000fe20000000000 */
.L_x_0:
[----:B------:R-:W3:Y:S08]  /*0320*/  S2UR UR4, SR_CgaCtaId ;  /* 0x00000000000479c3 */ /* 0x000ef00000008800 */
[----:B------:R-:W-:Y:S01]  /*0330*/  BAR.SYNC.DEFER_BLOCKING 0x0 ;  /* 0x0000000000007b1d */ /* 0x000fe20000010000 */
[----:B------:R-:W-:-:S05]  /*0340*/  LOP3.LUT R20, R0, 0xff, RZ, 0xc0, !PT ;  /* 0x000000ff00147812 */ /* 0x000fca00078ec0ff */
[----:B------:R-:W-:Y:S02]  /*0350*/  UMOV UR8, 0x400 ;  /* 0x0000040000087882 */ /* 0x000fe40000000000 */
[----:B------:R-:W4:Y:S08]  /*0360*/  LDC R8, c[0x0][0x3a0] ;  /* 0x0000e800ff087b82 */ /* 0x000f300000000800 */
[----:B------:R-:W5:Y:S01]  /*0370*/  S2UR UR9, SR_CTAID.Y ;  /* 0x00000000000979c3 */ /* 0x000f620000002600 */
[----:B---3--:R-:W-:-:S09]  /*0380*/  ULEA UR8, UR4, UR8, 0x18 ;  /* 0x0000000804087291 */ /* 0x008fd2000f8ec0ff */
[----:B------:R-:W3:Y:S01]  /*0390*/  LDS R5, [UR8] ;  /* 0x00000008ff057984 */ /* 0x000ee20008000800 */
[----:B------:R-:W-:Y:S06]  /*03a0*/  BAR.SYNC.DEFER_BLOCKING 0x0 ;  /* 0x0000000000007b1d */ /* 0x000fec0000010000 */
[----:B------:R-:W-:Y:S05]  /*03b0*/  @P2 BRA `(.L_x_5) ;  /* 0x0000000000182947 */ /* 0x000fea0003800000 */
[----:B------:R-:W-:Y:S01]  /*03c0*/  ELECT P0, URZ, PT ;  /* 0x0000000000ff782f */ /* 0x000fe20003800000 */
[----:B--2---:R-:W-:Y:S01]  /*03d0*/  IMAD.MOV.U32 R2, RZ, RZ, 0x1 ;  /* 0x00000001ff027424 */ /* 0x004fe200078e00ff */
[----:B------:R-:W-:Y:S01]  /*03e0*/  UMOV UR5, 0x40 ;  /* 0x0000004000057882 */ /* 0x000fe20000000000 */
[----:B------:R-:W-:Y:S01]  /*03f0*/  UVIRTCOUNT.DEALLOC.SMPOOL 0x80 ;  /* 0x000000800000784c */ /* 0x000fe20000000000 */
[----:B------:R-:W-:-:S09]  /*0400*/  ULEA UR5, UR4, UR5, 0x18 ;  /* 0x0000000504057291 */ /* 0x000fd2000f8ec0ff */
[----:B------:R2:W-:Y:S03]  /*0410*/  @P0 STS.U8 [UR5], R2 ;  /* 0x00000002ff000988 */ /* 0x0005e60008000005 */
.L_x_5:
[----:B------:R-:W2:Y:S01]  /*0420*/  S2UR UR4, SR_CTAID.Z ;  /* 0x00000000000479c3 */ /* 0x000ea20000002700 */
[----:B------:R-:W5:Y:S01]  /*0430*/  LDCU UR5, c[0x0][0x370] ;  /* 0x00006e00ff0577ac */ /* 0x000f620008000800 */
[----:B------:R-:W-:Y:S01]  /*0440*/  ISETP.GE.U32.AND P0, PT, R20, 0x20, PT ;  /* 0x000000201400780c */ /* 0x000fe20003f06070 */
[----:B----4-:R-:W-:Y:S01]  /*0450*/  VIADD R4, R8, 0xffffffff ;  /* 0xffffffff08047836 */ /* 0x010fe20000000000 */
[C---:B------:R-:W-:Y:S01]  /*0460*/  ISETP.NE.U32.AND P3, PT, R20.reuse, RZ, PT ;  /* 0x000000ff1400720c */ /* 0x040fe20003f65070 */
[----:B------:R-:W2:Y:S02]  /*0470*/  LDCU UR6, c[0x0][0x374] ;  /* 0x00006e80ff0677ac */ /* 0x000ea40008000800 */
[----:B--2---:R-:W-:Y:S01]  /*0480*/  LEA R2, R20, UR8, 0x2 ;  /* 0x0000000814027c11 */ /* 0x004fe2000f8e10ff */
[----:B------:R-:W-:Y:S01]  /*0490*/  BSSY.RECONVERGENT B0, `(.L_x_6) ;  /* 0x0000015000007945 */ /* 0x000fe20003800200 */
[----:B------:R-:W5:Y:S01]  /*04a0*/  S2UR UR7, SR_CTAID.X ;  /* 0x00000000000779c3 */ /* 0x000f620000002500 */
[----:B------:R-:W2:Y:S01]  /*04b0*/  LDCU.64 UR20, c[0x0][0x3c0] ;  /* 0x00007800ff1477ac */ /* 0x000ea20008000a00 */
[----:B---3--:R-:W-:-:S04]  /*04c0*/  R2UR UR23, R5 ;  /* 0x00000000051772ca */ /* 0x008fc800000e0000 */
[----:B------:R3:W-:Y:S02]  /*04d0*/  @!P0 STS [R2], RZ ;  /* 0x000000ff02008388 */ /* 0x0007e40000000800 */
[----:B------:R-:W4:Y:S01]  /*04e0*/  LDC R3, c[0x0][0x398] ;  /* 0x0000e600ff037b82 */ /* 0x000f220000000800 */
[----:B------:R-:W-:Y:S01]  /*04f0*/  NOP ;  /* 0x0000000000007918 */ /* 0x000fe20000000000 */
[----:B------:R3:W-:Y:S01]  /*0500*/  @!P3 STS [UR8+0x20], R4 ;  /* 0x00002004ff00b988 */ /* 0x0007e20008000808 */
[----:B-----5:R-:W-:-:S04]  /*0510*/  UIMAD UR4, UR4, UR6, UR9 ;  /* 0x00000006040472a4 */ /* 0x020fc8000f8e0209 */
[----:B------:R-:W-:-:S04]  /*0520*/  UIMAD UR4, UR4, UR5, UR7 ;  /* 0x00000005040472a4 */ /* 0x000fc8000f8e0207 */
[----:B------:R-:W-:-:S04]  /*0530*/  UIMAD UR4, UR4, 0x180, URZ ;  /* 0x00000180040478a4 */ /* 0x000fc8000f8e02ff */
[----:B--2---:R-:W-:Y:S01]  /*0540*/  UIADD3 UR24, UP0, UPT, UR4, UR20, URZ ;  /* 0x0000001404187290 */ /* 0x004fe2000ff1e0ff */
[----:B----4-:R-:W-:-:S03]  /*0550*/  VIADD R3, R3, 0xffffffff ;  /* 0xffffffff03037836 */ /* 0x010fc60000000000 */
[----:B------:R-:W-:Y:S01]  /*0560*/  ULEA.HI.X.SX32 UR25, UR4, UR21, 0x1, UP0 ;  /* 0x0000001504197291 */ /* 0x000fe200080f0eff */
[----:B---3--:R-:W-:Y:S11]  /*0570*/  @P3 BRA `(.L_x_7) ;  /* 0x0000000000183947 */ /* 0x008ff60003800000 */
[----:B------:R-:W2:Y:S01]  /*0580*/  LDS R5, [UR8+0x8] ;  /* 0x00000808ff057984 */ /* 0x000ea20008000800 */
[----:B------:R-:W3:Y:S01]  /*0590*/  LDC.64 R10, c[0x0][0x380] ;  /* 0x0000e000ff0a7b82 */ /* 0x000ee20000000a00 */
[----:B------:R-:W-:Y:S02]  /*05a0*/  IMAD.MOV.U32 R6, RZ, RZ, 0x70 ;  /* 0x00000070ff067424 */ /* 0x000fe400078e00ff */
[----:B---3--:R3:W-:Y:S03]  /*05b0*/  STS.64 [UR8], R10 ;  /* 0x0000000aff007988 */ /* 0x0087e60008000a08 */
[----:B--2---:R-:W-:-:S05]  /*05c0*/  LOP3.LUT R5, R5, 0x10, R6, 0xd8, !PT ;  /* 0x0000001005057812 */ /* 0x004fca00078ed806 */
[----:B------:R3:W-:Y:S02]  /*05d0*/  STS [UR8+0x8], R5 ;  /* 0x00000805ff007988 */ /* 0x0007e40008000808 */
.L_x_7:
[----:B------:R-:W-:Y:S05]  /*05e0*/  BSYNC.RECONVERGENT B0 ;  /* 0x0000000000007941 */ /* 0x000fea0003800200 */
.L_x_6:
[----:B------:R-:W-:Y:S04]  /*05f0*/  BSSY.RECONVERGENT B0, `(.L_x_8) ;  /* 0x000000a000007945 */ /* 0x000fe80003800200 */
[----:B------:R-:W-:Y:S05]  /*0600*/  @P3 BRA `(.L_x_9) ;  /* 0x0000000000203947 */ /* 0x000fea0003800000 */
[----:B---3--:R-:W2:Y:S01]  /*0610*/  LDS R5, [UR8+0x34] ;  /* 0x00003408ff057984 */ /* 0x008ea20008000800 */
[----:B------:R-:W-:Y:S02]  /*0620*/  IMAD.MOV.U32 R6, RZ, RZ, 0x1f000000 ;  /* 0x1f000000ff067424 */ /* 0x000fe400078e00ff */
[----:B------:R-:W-:Y:S01]  /*0630*/  @!P3 IMAD.MOV.U32 R7, RZ, RZ, 0x3f ;  /* 0x0000003fff07b424 */ /* 0x000fe200078e00ff */
[----:B------:R-:W3:Y:S02]  /*0640*/  @!P3 LDS R10, [UR8+0x38] ;  /* 0x00003808ff0ab984 */ /* 0x000ee40008000800 */
[----:B--2---:R-:W-:Y:S02]  /*0650*/  LOP3.LUT R5, R5, 0xff000000, R6, 0xb8, !PT ;  /* 0xff00000005057812 */ /* 0x004fe400078eb806 */
[----:B---3--:R-:W-:-:S03]  /*0660*/  @!P3 LOP3.LUT R6, R10, 0xff, R7, 0xb8, !PT ;  /* 0x000000ff0a06b812 */ /* 0x008fc600078eb807 */
[----:B------:R2:W-:Y:S04]  /*0670*/  STS [UR8+0x34], R5 ;  /* 0x00003405ff007988 */ /* 0x0005e80008000808 */
[----:B------:R2:W-:Y:S02]  /*0680*/  @!P3 STS [UR8+0x38], R6 ;  /* 0x00003806ff00b988 */ /* 0x0005e40008000808 */
.L_x_9:
[----:B------:R-:W-:Y:S05]  /*0690*/  BSYNC.RECONVERGENT B0 ;  /* 0x0000000000007941 */ /* 0x000fea0003800200 */
.L_x_8:
[----:B------:R-:W-:Y:S04]  /*06a0*/  BSSY.RECONVERGENT B0, `(.L_x_10) ;  /* 0x000000a000007945 */ /* 0x000fe80003800200 */
[----:B------:R-:W-:Y:S05]  /*06b0*/  @P3 BRA `(.L_x_11) ;  /* 0x0000000000203947 */ /* 0x000fea0003800000 */
[----:B--23--:R-:W2:Y:S01]  /*06c0*/  LDS R5, [UR8+0x1c] ;  /* 0x00001c08ff057984 */ /* 0x00cea20008000800 */
[----:B------:R-:W3:Y:S03]  /*06d0*/  LDC.64 R6, c[0x0][0x3a8] ;  /* 0x0000ea00ff067b82 */ /* 0x000ee60000000a00 */
[----:B------:R4:W-:Y:S01]  /*06e0*/  STS [UR8+0x24], R3 ;  /* 0x00002403ff007988 */ /* 0x0009e20008000808 */
[--C-:B---3--:R-:W-:Y:S02]  /*06f0*/  SHF.R.U32.HI R10, RZ, 0x4, R7.reuse ;  /* 0x00000004ff0a7819 */ /* 0x108fe40000011607 */
[----:B------:R-:W-:-:S05]  /*0700*/  SHF.R.U64 R6, R6, 0x4, R7 ;  /* 0x0000000406067819 */ /* 0x000fca0000001207 */
[----:B------:R4:W-:Y:S01]  /*0710*/  STS [UR8+0xc], R6 ;  /* 0x00000c06ff007988 */ /* 0x0009e20008000808 */
[----:B--2---:R-:W-:-:S05]  /*0720*/  LOP3.LUT R5, R5, 0xf, R10, 0xb8, !PT ;  /* 0x0000000f05057812 */ /* 0x004fca00078eb80a */
[----:B------:R4:W-:Y:S02]  /*0730*/  STS [UR8+0x1c], R5 ;  /* 0x00001c05ff007988 */ /* 0x0009e40008000808 */
.L_x_11:
[----:B------:R-:W-:Y:S05]  /*0740*/  BSYNC.RECONVERGENT B0 ;  /* 0x0000000000007941 */ /* 0x000fea0003800200 */
.L_x_10:
[----:B------:R-:W-:Y:S04]  /*0750*/  BSSY.RECONVERGENT B1, `(.L_x_12) ;  /* 0x000001d000017945 */ /* 0x000fe80003800200 */
[----:B------:R-:W-:Y:S04]  /*0760*/  BSSY.RELIABLE B0, `(.L_x_13) ;  /* 0x0000018000007945 */ /* 0x000fe80003800100 */
[----:B------:R-:W-:Y:S05]  /*0770*/  @P3 BRA `(.L_x_14) ;  /* 0x00000000001c3947 */ /* 0x000fea0003800000 */
[----:B--234-:R-:W2:Y:S02]  /*0780*/  LDS R5, [UR8+0x34] ;  /* 0x00003408ff057984 */ /* 0x01cea40008000800 */
[----:B--2---:R-:W-:-:S05]  /*0790*/  LOP3.LUT R5, R5, 0x7, RZ, 0xb8, !PT ;  /* 0x0000000705057812 */ /* 0x004fca00078eb8ff */
[----:B------:R2:W-:Y:S01]  /*07a0*/  STS [UR8+0x34], R5 ;  /* 0x00003405ff007988 */ /* 0x0005e20008000808 */
[----:B------:R-:W-:Y:S05]  /*07b0*/  @P3 BRA `(.L_x_15) ;  /* 0x00000000001c3947 */ /* 0x000fea0003800000 */
[----:B--2---:R-:W2:Y:S02]  /*07c0*/  LDS R5, [UR8+0x34] ;  /* 0x00003408ff057984 */ /* 0x004ea40008000800 */
[----:B--2---:R-:W-:-:S05]  /*07d0*/  LOP3.LUT R5, R5, 0x38, RZ, 0xb8, !PT ;  /* 0x0000003805057812 */ /* 0x004fca00078eb8ff */
[----:B------:R5:W-:Y:S02]  /*07e0*/  STS [UR8+0x34], R5 ;  /* 0x00003405ff007988 */ /* 0x000be40008000808 */
.L_x_14:
[----:B------:R-:W-:Y:S05]  /*07f0*/  @P3 BRA `(.L_x_16) ;  /* 0x00000000001c3947 */ /* 0x000fea0003800000 */
[----:B--2345:R-:W2:Y:S02]  /*0800*/  LDS R5, [UR8+0x8] ;  /* 0x00000808ff057984 */ /* 0x03cea40008000800 */
[----:B--2---:R-:W-:-:S05]  /*0810*/  LOP3.LUT R5, R5, 0x780, RZ, 0xb8, !PT ;  /* 0x0000078005057812 */ /* 0x004fca00078eb8ff */
[----:B------:R3:W-:Y:S02]  /*0820*/  STS [UR8+0x8], R5 ;  /* 0x00000805ff007988 */ /* 0x0007e40008000808 */
.L_x_15:
[----:B------:R-:W-:Y:S05]  /*0830*/  @P3 BRA `(.L_x_17) ;  /* 0x0000000000283947 */ /* 0x000fea0003800000 */
[----:B--23--:R-:W2:Y:S02]  /*0840*/  LDS R5, [UR8+0x8] ;  /* 0x00000808ff057984 */ /* 0x00cea40008000800 */
[----:B--2---:R-:W-:-:S05]  /*0850*/  LOP3.LUT R5, R5, 0x1800, RZ, 0xb8, !PT ;  /* 0x0000180005057812 */ /* 0x004fca00078eb8ff */
[----:B------:R2:W-:Y:S02]  /*0860*/  STS [UR8+0x8], R5 ;  /* 0x00000805ff007988 */ /* 0x0005e40008000808 */
.L_x_16:
[----:B------:R-:W-:Y:S05]  /*0870*/  @P3 BREAK.RELIABLE B0 ;  /* 0x0000000000003942 */ /* 0x000fea0003800100 */
[----:B------:R-:W-:Y:S05]  /*0880*/  @P3 BRA `(.L_x_18) ;  /* 0x0000000000243947 */ /* 0x000fea0003800000 */
[----:B--2-4-:R-:W2:Y:S01]  /*0890*/  LDS R6, [UR8+0x8] ;  /* 0x00000808ff067984 */ /* 0x014ea20008000800 */
[----:B---3-5:R-:W-:-:S05]  /*08a0*/  IMAD.MOV.U32 R5, RZ, RZ, 0x6000 ;  /* 0x00006000ff057424 */ /* 0x028fca00078e00ff */
[----:B--2---:R-:W-:-:S04]  /*08b0*/  LOP3.LUT R5, R6, 0x2000, R5, 0xd8, !PT ;  /* 0x0000200006057812 */ /* 0x004fc800078ed805 */
[----:B------:R-:W-:-:S05]  /*08c0*/  LOP3.LUT R5, R5, 0x400000, RZ, 0xb8, !PT ;  /* 0x0040000005057812 */ /* 0x000fca00078eb8ff */
[----:B------:R4:W-:Y:S02]  /*08d0*/  STS [UR8+0x8], R5 ;  /* 0x00000805ff007988 */ /* 0x0009e40008000808 */
.L_x_17:
[----:B------:R-:W-:Y:S05]  /*08e0*/  BSYNC.RELIABLE B0 ;  /* 0x0000000000007941 */ /* 0x000fea0003800100 */
.L_x_13:
[----:B--234-:R-:W2:Y:S02]  /*08f0*/  @!P3 LDS R5, [UR8+0x8] ;  /* 0x00000808ff05b984 */ /* 0x01cea40008000800 */
[----:B--2---:R-:W-:-:S05]  /*0900*/  @!P3 LOP3.LUT R5, R5, 0x8000, RZ, 0xb8, !PT ;  /* 0x000080000505b812 */ /* 0x004fca00078eb8ff */
[----:B------:R2:W-:Y:S02]  /*0910*/  @!P3 STS [UR8+0x8], R5 ;  /* 0x00000805ff00b988 */ /* 0x0005e40008000808 */
.L_x_18:
[----:B------:R-:W-:Y:S05]  /*0920*/  BSYNC.RECONVERGENT B1 ;  /* 0x0000000000017941 */ /* 0x000fea0003800200 */
.L_x_12:
[----:B------:R-:W-:Y:S05]  /*0930*/  WARPSYNC.ALL ;  /* 0x0000000000007948 */ /* 0x000fea0003800000 */
[----:B------:R-:W-:Y:S01]  /*0940*/  NOP ;  /* 0x0000000000007918 */ /* 0x000fe20000000000 */
[----:B------:R-:W-:Y:S05]  /*0950*/  @P0 BRA `(.L_x_19) ;  /* 0x0000000000300947 */ /* 0x000fea0003800000 */
[----:B--2345:R-:W2:Y:S01]  /*0960*/  S2R R5, SR_LANEID ;  /* 0x0000000000057919 */ /* 0x03cea20000000000 */
[----:B------:R-:W-:Y:S05]  /*0970*/  WARPSYNC.ALL ;  /* 0x0000000000007948 */ /* 0x000fea0003800000 */
[----:B------:R-:W-:Y:S01]  /*0980*/  NOP ;  /* 0x0000000000007918 */ /* 0x000fe20000000000 */
[----:B--2---:R-:W-:-:S05]  /*0990*/  IMAD.SHL.U32 R5, R5, 0x4, RZ ;  /* 0x0000000405057824 */ /* 0x004fca00078e00ff */
[----:B------:R-:W2:Y:S01]  /*09a0*/  LDS R9, [R5+UR8] ;  /* 0x0000000805097984 */ /* 0x000ea20008000800 */
[----:B------:R-:W-:-:S05]  /*09b0*/  IADD3 R6, P1, PT, R5, UR24, RZ ;  /* 0x0000001805067c10 */ /* 0x000fca000ff3e0ff */
[----:B------:R-:W-:-:S05]  /*09c0*/  IMAD.X R7, RZ, RZ, UR25, P1 ;  /* 0x00000019ff077e24 */ /* 0x000fca00088e06ff */
[----:B--2---:R2:W3:Y:S01]  /*09d0*/  ATOMG.E.EXCH.STRONG.GPU PT, RZ, [R6], R9 ;  /* 0x0000000906ff73a8 */ /* 0x0044e200041ee100 */
[----:B------:R-:W-:-:S04]  /*09e0*/  DEPBAR {5,4,3,2,1,0} ;  /* 0x0000003f0000791a */ /* 0x000fc80000000000 */
[----:B------:R-:W4:Y:S02]  /*09f0*/  CCTL.E.C.LDCU.IV.DEEP [UR24] ;  /* 0x0000000018007540 */ /* 0x000f240009c08000 */
[----:B----4-:R2:W-:Y:S01]  /*0a00*/  UTMACCTL.IV [UR24] ;  /* 0x00000000180079b9 */ /* 0x0105e20008000000 */
[----:B------:R-:W-:Y:S01]  /*0a10*/  NOP ;  /* 0x0000000000007918 */ /* 0x000fe20000000000 */
.L_x_19:
[----:B------:R-:W-:Y:S05]  /*0a20*/  @P0 BRA `(.L_x_20) ;  /* 0x00000000000c0947 */ /* 0x000fea0003800000 */
[----:B------:R0:W-:Y:S01]  /*0a30*/  UTMACMDFLUSH ;  /* 0x00000000000079b7 */ /* 0x0001e20000000000 */
[----:B------:R-:W-:Y:S05]  /*0a40*/  @P0 BRA `(.L_x_20) ;  /* 0x0000000000040947 */ /* 0x000fea0003800000 */
[----:B------:R-:W-:-:S04]  /*0a50*/  DEPBAR.LE SB0, 0x0 ;  /* 0x000080000000791a */ /* 0x000fc80000000000 */
.L_x_20:
[----:B------:R-:W-:Y:S05]  /*0a60*/  WARPSYNC.ALL ;  /* 0x0000000000007948 */ /* 0x000fea0003800000 */
[----:B------:R-:W-:Y:S01]  /*0a70*/  NOP ;  /* 0x0000000000007918 */ /* 0x000fe20000000000 */
[----:B---3--:R-:W-:Y:S06]  /*0a80*/  BAR.SYNC.DEFER_BLOCKING 0x0 ;  /* 0x0000000000007b1d */ /* 0x008fec0000010000 */
[----:B------:R-:W-:Y:S02]  /*0a90*/  BSSY.RECONVERGENT B1, `(.L_x_21) ;  /* 0x000000b000017945 */ /* 0x000fe40003800200 */
[----:B------:R-:W-:Y:S06]  /*0aa0*/  BAR.SYNC.DEFER_BLOCKING 0x0 ;  /* 0x0000000000007b1d */ /* 0x000fec0000010000 */
[----:B------:R3:W-:Y:S01]  /*0ab0*/  @!P0 STS [R2], RZ ;  /* 0x000000ff02008388 */ /* 0x0007e20000000800 */
[----:B------:R-:W-:Y:S01]  /*0ac0*/  NOP ;  /* 0x0000000000007918 */ /* 0x000fe20000000000 */
[----:B------:R-:W-:Y:S05]  /*0ad0*/  @P3 BRA `(.L_x_22) ;  /* 0x0000000000183947 */ /* 0x000fea0003800000 */
[----:B--2-45:R-:W2:Y:S01]  /*0ae0*/  LDS R5, [UR8+0x8] ;  /* 0x00000808ff057984 */ /* 0x034ea20008000800 */
[----:B------:R-:W4:Y:S01]  /*0af0*/  LDC.64 R10, c[0x0][0x388] ;  /* 0x0000e200ff0a7b82 */ /* 0x000f220000000a00 */
[----:B------:R-:W-:Y:S02]  /*0b00*/  IMAD.MOV.U32 R6, RZ, RZ, 0x70 ;  /* 0x00000070ff067424 */ /* 0x000fe400078e00ff */
[----:B----4-:R4:W-:Y:S03]  /*0b10*/  STS.64 [UR8], R10 ;  /* 0x0000000aff007988 */ /* 0x0109e60008000a08 */
[----:B--2---:R-:W-:-:S05]  /*0b20*/  LOP3.LUT R5, R5, 0x10, R6, 0xd8, !PT ;  /* 0x0000001005057812 */ /* 0x004fca00078ed806 */
[----:B------:R4:W-:Y:S02]  /*0b30*/  STS [UR8+0x8], R5 ;  /* 0x00000805ff007988 */ /* 0x0009e40008000808 */
.L_x_22:
[----:B--2---:R-:W-:Y:S05]  /*0b40*/  BSYNC.RECONVERGENT B1 ;  /* 0x0000000000017941 */ /* 0x004fea0003800200 */
.L_x_21:
[----:B------:R-:W-:Y:S04]  /*0b50*/  BSSY.RECONVERGENT B2, `(.L_x_23) ;  /* 0x000000f000027945 */ /* 0x000fe80003800200 */
[----:B------:R-:W-:Y:S04]  /*0b60*/  BSSY.RELIABLE B1, `(.L_x_24) ;  /* 0x000000c000017945 */ /* 0x000fe80003800100 */
[----:B------:R-:W-:Y:S05]  /*0b70*/  @P3 BRA `(.L_x_25) ;  /* 0x0000000000283947 */ /* 0x000fea0003800000 */
[----:B----45:R-:W2:Y:S01]  /*0b80*/  LDS R5, [UR8+0x34] ;  /* 0x00003408ff057984 */ /* 0x030ea20008000800 */
[----:B------:R-:W-:Y:S01]  /*0b90*/  IMAD.MOV.U32 R6, RZ, RZ, 0x1f000000 ;  /* 0x1f000000ff067424 */ /* 0x000fe200078e00ff */
[----:B------:R-:W-:Y:S05]  /*0ba0*/  @P3 BREAK.RELIABLE B1 ;  /* 0x0000000000013942 */ /* 0x000fea0003800100 */
[----:B--2---:R-:W-:-:S05]  /*0bb0*/  LOP3.LUT R5, R5, 0xff000000, R6, 0xb8, !PT ;  /* 0xff00000005057812 */ /* 0x004fca00078eb806 */
[----:B------:R2:W-:Y:S01]  /*0bc0*/  STS [UR8+0x34], R5 ;  /* 0x00003405ff007988 */ /* 0x0005e20008000808 */
[----:B------:R-:W-:Y:S05]  /*0bd0*/  @P3 BRA `(.L_x_26) ;  /* 0x0000000000183947 */ /* 0x000fea0003800000 */
[----:B--2---:R-:W2:Y:S01]  /*0be0*/  LDS R5, [UR8+0x38] ;  /* 0x00003808ff057984 */ /* 0x004ea20008000800 */
[----:B------:R-:W-:-:S05]  /*0bf0*/  IMAD.MOV.U32 R6, RZ, RZ, 0x3f ;  /* 0x0000003fff067424 */ /* 0x000fca00078e00ff */
[----:B--2---:R-:W-:-:S05]  /*0c00*/  LOP3.LUT R5, R5, 0xff, R6, 0xb8, !PT ;  /* 0x000000ff05057812 */ /* 0x004fca00078eb806 */
[----:B------:R2:W-:Y:S02]  /*0c10*/  STS [UR8+0x38], R5 ;  /* 0x00003805ff007988 */ /* 0x0005e40008000808 */
.L_x_25:
[----:B------:R-:W-:Y:S05]  /*0c20*/  BSYNC.RELIABLE B1 ;  /* 0x0000000000017941 */ /* 0x000fea0003800100 */
.L_x_24:
[----:B------:R2:W-:Y:S02]  /*0c30*/  @!P3 STS [UR8+0x20], R4 ;  /* 0x00002004ff00b988 */ /* 0x0005e40008000808 */
.L_x_26:
[----:B------:R-:W-:Y:S05]  /*0c40*/  BSYNC.RECONVERGENT B2 ;  /* 0x0000000000027941 */ /* 0x000fea0003800200 */
.L_x_23:
[----:B------:R-:W-:Y:S05]  /*0c50*/  WARPSYNC.ALL ;  /* 0x0000000000007948 */ /* 0x000fea0003800000 */
[----:B------:R-:W-:Y:S01]  /*0c60*/  NOP ;  /* 0x0000000000007918 */ /* 0x000fe20000000000 */
[----:B--2---:R-:W2:Y:S01]  /*0c70*/  LDC R4, c[0x0][0x39c] ;  /* 0x0000e700ff047b82 */ /* 0x004ea20000000800 */
[----:B------:R-:W-:Y:S01]  /*0c80*/  BSSY.RECONVERGENT B2, `(.L_x_27) ;  /* 0x000000b000027945 */ /* 0x000fe20003800200 */
[----:B--2---:R-:W-:-:S03]  /*0c90*/  VIADD R4, R4, 0xffffffff ;  /* 0xffffffff04047836 */ /* 0x004fc60000000000 */
[----:B------:R-:W-:Y:S05]  /*0ca0*/  @P3 BRA `(.L_x_28) ;  /* 0x0000000000203947 */ /* 0x000fea0003800000 */
[----:B----45:R-:W2:Y:S01]  /*0cb0*/  LDS R5, [UR8+0x1c] ;  /* 0x00001c08ff057984 */ /* 0x030ea20008000800 */
[----:B------:R-:W4:Y:S03]  /*0cc0*/  LDC.64 R6, c[0x0][0x3b0] ;  /* 0x0000ec00ff067b82 */ /* 0x000f260000000a00 */
[----:B------:R5:W-:Y:S01]  /*0cd0*/  STS [UR8+0x24], R4 ;  /* 0x00002404ff007988 */ /* 0x000be20008000808 */
[--C-:B----4-:R-:W-:Y:S02]  /*0ce0*/  SHF.R.U32.HI R10, RZ, 0x4, R7.reuse ;  /* 0x00000004ff0a7819 */ /* 0x110fe40000011607 */
[----:B------:R-:W-:-:S05]  /*0cf0*/  SHF.R.U64 R6, R6, 0x4, R7 ;  /* 0x0000000406067819 */ /* 0x000fca0000001207 */
[----:B------:R5:W-:Y:S01]  /*0d00*/  STS [UR8+0xc], R6 ;  /* 0x00000c06ff007988 */ /* 0x000be20008000808 */
[----:B--2---:R-:W-:-:S05]  /*0d10*/  LOP3.LUT R5, R5, 0xf, R10, 0xb8, !PT ;  /* 0x0000000f05057812 */ /* 0x004fca00078eb80a */
[----:B------:R5:W-:Y:S02]  /*0d20*/  STS [UR8+0x1c], R5 ;  /* 0x00001c05ff007988 */ /* 0x000be40008000808 */
.L_x_28:
[----:B------:R-:W-:Y:S05]  /*0d30*/  BSYNC.RECONVERGENT B2 ;  /* 0x0000000000027941 */ /* 0x000fea0003800200 */
.L_x_27:
[----:B------:R-:W-:Y:S04]  /*0d40*/  BSSY.RECONVERGENT B3, `(.L_x_29) ;  /* 0x000001d000037945 */ /* 0x000fe80003800200 */
[----:B------:R-:W-:Y:S04]  /*0d50*/  BSSY.RELIABLE B2, `(.L_x_30) ;  /* 0x0000018000027945 */ /* 0x000fe80003800100 */
[----:B------:R-:W-:Y:S05]  /*0d60*/  @P3 BRA `(.L_x_31) ;  /* 0x00000000001c3947 */ /* 0x000fea0003800000 */
[----:B----45:R-:W2:Y:S02]  /*0d70*/  LDS R5, [UR8+0x34] ;  /* 0x00003408ff057984 */ /* 0x030ea40008000800 */
[----:B--2---:R-:W-:-:S05]  /*0d80*/  LOP3.LUT R5, R5, 0x7, RZ, 0xb8, !PT ;  /* 0x0000000705057812 */ /* 0x004fca00078eb8ff */
[----:B------:R2:W-:Y:S01]  /*0d90*/  STS [UR8+0x34], R5 ;  /* 0x00003405ff007988 */ /* 0x0005e20008000808 */
[----:B------:R-:W-:Y:S05]  /*0da0*/  @P3 BRA `(.L_x_32) ;  /* 0x00000000001c3947 */ /* 0x000fea0003800000 */
[----:B--2---:R-:W2:Y:S02]  /*0db0*/  LDS R5, [UR8+0x34] ;  /* 0x00003408ff057984 */ /* 0x004ea40008000800 */
[----:B--2---:R-:W-:-:S05]  /*0dc0*/  LOP3.LUT R5, R5, 0x38, RZ, 0xb8, !PT ;  /* 0x0000003805057812 */ /* 0x004fca00078eb8ff */
[----:B------:R2:W-:Y:S02]  /*0dd0*/  STS [UR8+0x34], R5 ;  /* 0x00003405ff007988 */ /* 0x0005e40008000808 */
.L_x_31:
[----:B------:R-:W-:Y:S05]  /*0de0*/  @P3 BRA `(.L_x_33) ;  /* 0x00000000001c3947 */ /* 0x000fea0003800000 */
[----:B--2-45:R-:W2:Y:S02]  /*0df0*/  LDS R5, [UR8+0x8] ;  /* 0x00000808ff057984 */ /* 0x034ea40008000800 */
[----:B--2---:R-:W-:-:S05]  /*0e00*/  LOP3.LUT R5, R5, 0x780, RZ, 0xb8, !PT ;  /* 0x0000078005057812 */ /* 0x004fca00078eb8ff */
[----:B------:R4:W-:Y:S02]  /*0e10*/  STS [UR8+0x8], R5 ;  /* 0x00000805ff007988 */ /* 0x0009e40008000808 */
.L_x_32:
[----:B------:R-:W-:Y:S05]  /*0e20*/  @P3 BRA `(.L_x_34) ;  /* 0x0000000000283947 */ /* 0x000fea0003800000 */
[----:B--2-4-:R-:W2:Y:S02]  /*0e30*/  LDS R5, [UR8+0x8] ;  /* 0x00000808ff057984 */ /* 0x014ea40008000800 */
[----:B--2---:R-:W-:-:S05]  /*0e40*/  LOP3.LUT R5, R5, 0x1800, RZ, 0xb8, !PT ;  /* 0x0000180005057812 */ /* 0x004fca00078eb8ff */
[----:B------:R2:W-:Y:S02]  /*0e50*/  STS [UR8+0x8], R5 ;  /* 0x00000805ff007988 */ /* 0x0005e40008000808 */
.L_x_33:
[----:B------:R-:W-:Y:S05]  /*0e60*/  @P3 BREAK.RELIABLE B2 ;  /* 0x0000000000023942 */ /* 0x000fea0003800100 */
[----:B------:R-:W-:Y:S05]  /*0e70*/  @P3 BRA `(.L_x_35) ;  /* 0x0000000000243947 */ /* 0x000fea0003800000 */
[----:B--2-45:R-:W2:Y:S01]  /*0e80*/  LDS R5, [UR8+0x8] ;  /* 0x00000808ff057984 */ /* 0x034ea20008000800 */
[----:B------:R-:W-:-:S05]  /*0e90*/  IMAD.MOV.U32 R6, RZ, RZ, 0x6000 ;  /* 0x00006000ff067424 */ /* 0x000fca00078e00ff */
[----:B--2---:R-:W-:-:S04]  /*0ea0*/  LOP3.LUT R5, R5, 0x2000, R6, 0xd8, !PT ;  /* 0x0000200005057812 */ /* 0x004fc800078ed806 */
[----:B------:R-:W-:-:S05]  /*0eb0*/  LOP3.LUT R5, R5, 0x400000, RZ, 0xb8, !PT ;  /* 0x0040000005057812 */ /* 0x000fca00078eb8ff */
[----:B------:R5:W-:Y:S02]  /*0ec0*/  STS [UR8+0x8], R5 ;  /* 0x00000805ff007988 */ /* 0x000be40008000808 */
.L_x_34:
[----:B------:R-:W-:Y:S05]  /*0ed0*/  BSYNC.RELIABLE B2 ;  /* 0x0000000000027941 */ /* 0x000fea0003800100 */
.L_x_30:
[----:B--2-45:R-:W2:Y:S02]  /*0ee0*/  @!P3 LDS R5, [UR8+0x8] ;  /* 0x00000808ff05b984 */ /* 0x034ea40008000800 */
[----:B--2---:R-:W-:-:S05]  /*0ef0*/  @!P3 LOP3.LUT R5, R5, 0x8000, RZ, 0xb8, !PT ;  /* 0x000080000505b812 */ /* 0x004fca00078eb8ff */
[----:B------:R2:W-:Y:S02]  /*0f00*/  @!P3 STS [UR8+0x8], R5 ;  /* 0x00000805ff00b988 */ /* 0x0005e40008000808 */
.L_x_35:
[----:B------:R-:W-:Y:S05]  /*0f10*/  BSYNC.RECONVERGENT B3 ;  /* 0x0000000000037941 */ /* 0x000fea0003800200 */
.L_x_29:
[----:B------:R-:W-:Y:S05]  /*0f20*/  WARPSYNC.ALL ;  /* 0x0000000000007948 */ /* 0x000fea0003800000 */
[----:B------:R-:W-:Y:S01]  /*0f30*/  NOP ;  /* 0x0000000000007918 */ /* 0x000fe20000000000 */
[----:B------:R-:W-:-:S04]  /*0f40*/  UIADD3 UR5, UPT, UPT, UR4, 0x80, URZ ;  /* 0x0000008004057890 */ /* 0x000fc8000fffe0ff */
[----:B------:R-:W-:-:S04]  /*0f50*/  UIADD3 UR26, UP0, UPT, UR5, UR20, URZ ;  /* 0x00000014051a7290 */ /* 0x000fc8000ff1e0ff */
[----:B------:R-:W-:Y:S01]  /*0f60*/  ULEA.HI.X.SX32 UR27, UR5, UR21, 0x1, UP0 ;  /* 0x00000015051b7291 */ /* 0x000fe200080f0eff */
[----:B------:R-:W-:Y:S11]  /*0f70*/  @P0 BRA `(.L_x_36) ;  /* 0x0000000000300947 */ /* 0x000ff60003800000 */
[----:B--2-45:R-:W2:Y:S01]  /*0f80*/  S2R R5, SR_LANEID ;  /* 0x0000000000057919 */ /* 0x034ea20000000000 */
[----:B------:R-:W-:Y:S05]  /*0f90*/  WARPSYNC.ALL ;  /* 0x0000000000007948 */ /* 0x000fea0003800000 */
[----:B------:R-:W-:Y:S01]  /*0fa0*/  NOP ;  /* 0x0000000000007918 */ /* 0x000fe20000000000 */
[----:B--2---:R-:W-:-:S05]  /*0fb0*/  IMAD.SHL.U32 R9, R5, 0x4, RZ ;  /* 0x0000000405097824 */ /* 0x004fca00078e00ff */
[----:B------:R-:W2:Y:S01]  /*0fc0*/  LDS R5, [R9+UR8] ;  /* 0x0000000809057984 */ /* 0x000ea20008000800 */
[----:B------:R-:W-:-:S05]  /*0fd0*/  IADD3 R6, P1, PT, R9, UR26, RZ ;  /* 0x0000001a09067c10 */ /* 0x000fca000ff3e0ff */
[----:B------:R-:W-:-:S05]  /*0fe0*/  IMAD.X R7, RZ, RZ, UR27, P1 ;  /* 0x0000001bff077e24 */ /* 0x000fca00088e06ff */
[----:B--2---:R2:W4:Y:S01]  /*0ff0*/  ATOMG.E.EXCH.STRONG.GPU PT, RZ, [R6], R5 ;  /* 0x0000000506ff73a8 */ /* 0x00452200041ee100 */
[----:B------:R-:W-:-:S04]  /*1000*/  DEPBAR {5,4,3,2,1,0} ;  /* 0x0000003f0000791a */ /* 0x000fc80000000000 */
[----:B------:R-:W5:Y:S02]  /*1010*/  CCTL.E.C.LDCU.IV.DEEP [UR26] ;  /* 0x000000001a007540 */ /* 0x000f640009c08000 */
[----:B-----5:R2:W-:Y:S01]  /*1020*/  UTMACCTL.IV [UR26] ;  /* 0x000000001a0079b9 */ /* 0x0205e20008000000 */
[----:B------:R-:W-:Y:S01]  /*1030*/  NOP ;  /* 0x0000000000007918 */ /* 0x000fe20000000000 */
.L_x_36:
[----:B------:R-:W-:Y:S05]  /*1040*/  @P0 BRA `(.L_x_37) ;  /* 0x00000000000c0947 */ /* 0x000fea0003800000 */
[----:B------:R0:W-:Y:S01]  /*1050*/  UTMACMDFLUSH ;  /* 0x00000000000079b7 */ /* 0x0001e20000000000 */
[----:B------:R-:W-:Y:S05]  /*1060*/  @P0 BRA `(.L_x_37) ;  /* 0x0000000000040947 */ /* 0x000fea0003800000 */
[----:B------:R-:W-:-:S04]  /*1070*/  DEPBAR.LE SB0, 0x0 ;  /* 0x000080000000791a */ /* 0x000fc80000000000 */
.L_x_37:
[----:B------:R-:W-:Y:S05]  /*1080*/  WARPSYNC.ALL ;  /* 0x0000000000007948 */ /* 0x000fea0003800000 */
[----:B------:R-:W-:Y:S01]  /*1090*/  NOP ;  /* 0x0000000000007918 */ /* 0x000fe20000000000 */
[----:B----4-:R-:W-:Y:S06]  /*10a0*/  BAR.SYNC.DEFER_BLOCKING 0x0 ;  /* 0x0000000000007b1d */ /* 0x010fec0000010000 */
[----:B------:R-:W-:Y:S02]  /*10b0*/  BSSY.RECONVERGENT B3, `(.L_x_38) ;  /* 0x000000b000037945 */ /* 0x000fe40003800200 */
[----:B------:R-:W-:Y:S06]  /*10c0*/  BAR.SYNC.DEFER_BLOCKING 0x0 ;  /* 0x0000000000007b1d */ /* 0x000fec0000010000 */
[----:B------:R4:W-:Y:S01]  /*10d0*/  @!P0 STS [R2], RZ ;  /* 0x000000ff02008388 */ /* 0x0009e20000000800 */
[----:B------:R-:W-:Y:S01]  /*10e0*/  NOP ;  /* 0x0000000000007918 */ /* 0x000fe20000000000 */
[----:B------:R-:W-:Y:S05]  /*10f0*/  @P3 BRA `(.L_x_39) ;  /* 0x0000000000183947 */ /* 0x000fea0003800000 */
[----:B---34-:R-:W3:Y:S01]  /*1100*/  LDS R2, [UR8+0x8] ;  /* 0x00000808ff027984 */ /* 0x018ee20008000800 */
[----:B--2--5:R-:W2:Y:S01]  /*1110*/  LDC.64 R6, c[0x0][0x390] ;  /* 0x0000e400ff067b82 */ /* 0x024ea20000000a00 */
[----:B------:R-:W-:Y:S02]  /*1120*/  IMAD.MOV.U32 R5, RZ, RZ, 0x70 ;  /* 0x00000070ff057424 */ /* 0x000fe400078e00ff */
[----:B--2---:R2:W-:Y:S03]  /*1130*/  STS.64 [UR8], R6 ;  /* 0x00000006ff007988 */ /* 0x0045e60008000a08 */
[----:B---3--:R-:W-:-:S05]  /*1140*/  LOP3.LUT R2, R2, 0x10, R5, 0xd8, !PT ;  /* 0x0000001002027812 */ /* 0x008fca00078ed805 */
[----:B------:R2:W-:Y:S02]  /*1150*/  STS [UR8+0x8], R2 ;  /* 0x00000802ff007988 */ /* 0x0005e40008000808 */
.L_x_39:
[----:B--2---:R-:W-:Y:S05]  /*1160*/  BSYNC.RECONVERGENT B3 ;  /* 0x0000000000037941 */ /* 0x004fea0003800200 */
.L_x_38:
[----:B------:R-:W-:Y:S04]  /*1170*/  BSSY.RECONVERGENT B4, `(.L_x_40) ;  /* 0x0000033000047945 */ /* 0x000fe80003800200 */
[----:B------:R-:W-:Y:S04]  /*1180*/  BSSY.RELIABLE B3, `(.L_x_41) ;  /* 0x000002e000037945 */ /* 0x000fe80003800100 */
[----:B------:R-:W-:Y:S05]  /*1190*/  @P3 BRA `(.L_x_42) ;  /* 0x0000000000243947 */ /* 0x000fea0003800000 */
[----:B---34-:R-:W2:Y:S01]  /*11a0*/  LDS R2, [UR8+0x34] ;  /* 0x00003408ff027984 */ /* 0x018ea20008000800 */
[----:B-----5:R-:W-:-:S05]  /*11b0*/  IMAD.MOV.U32 R5, RZ, RZ, 0x3f000000 ;  /* 0x3f000000ff057424 */ /* 0x020fca00078e00ff */
[----:B--2---:R-:W-:-:S05]  /*11c0*/  LOP3.LUT R2, R2, 0xff000000, R5, 0xb8, !PT ;  /* 0xff00000002027812 */ /* 0x004fca00078eb805 */
[----:B------:R2:W-:Y:S01]  /*11d0*/  STS [UR8+0x34], R2 ;  /* 0x00003402ff007988 */ /* 0x0005e20008000808 */
[----:B------:R-:W-:Y:S05]  /*11e0*/  @P3 BRA `(.L_x_43) ;  /* 0x0000000000183947 */ /* 0x000fea0003800000 */
[----:B--2---:R-:W2:Y:S01]  /*11f0*/  LDS R2, [UR8+0x38] ;  /* 0x00003808ff027984 */ /* 0x004ea20008000800 */
[----:B------:R-:W-:-:S05]  /*1200*/  IMAD.MOV.U32 R5, RZ, RZ, 0x3f ;  /* 0x0000003fff057424 */ /* 0x000fca00078e00ff */
[----:B--2---:R-:W-:-:S05]  /*1210*/  LOP3.LUT R2, R2, 0xff, R5, 0xb8, !PT ;  /* 0x000000ff02027812 */ /* 0x004fca00078eb805 */
[----:B------:R2:W-:Y:S02]  /*1220*/  STS [UR8+0x38], R2 ;  /* 0x00003802ff007988 */ /* 0x0005e40008000808 */
.L_x_42:
[----:B------:R-:W-:Y:S05]  /*1230*/  @P3 BRA `(.L_x_44) ;  /* 0x00000000000c3947 */ /* 0x000fea0003800000 */
[----:B------:R2:W-:Y:S02]  /*1240*/  STS [UR8+0x20], R4 ;  /* 0x00002004ff007988 */ /* 0x0005e40008000808 */
.L_x_43:
[----:B------:R-:W-:Y:S05]  /*1250*/  @P3 BRA `(.L_x_45) ;  /* 0x0000000000243947 */ /* 0x000fea0003800000 */
[----:B------:R2:W-:Y:S02]  /*1260*/  STS [UR8+0x24], R3 ;  /* 0x00002403ff007988 */ /* 0x0005e40008000808 */
.L_x_44:
[----:B------:R-:W-:Y:S05]  /*1270*/  @P3 BRA `(.L_x_46) ;  /* 0x00000000002c3947 */ /* 0x000fea0003800000 */
[----:B--234-:R-:W2:Y:S01]  /*1280*/  LDS R2, [UR8+0x1c] ;  /* 0x00001c08ff027984 */ /* 0x01cea20008000800 */
[----:B-----5:R-:W3:Y:S02]  /*1290*/  LDC.64 R6, c[0x0][0x3b8] ;  /* 0x0000ee00ff067b82 */ /* 0x020ee40000000a00 */
[--C-:B---3--:R-:W-:Y:S02]  /*12a0*/  SHF.R.U32.HI R5, RZ, 0x4, R7.reuse ;  /* 0x00000004ff057819 */ /* 0x108fe40000011607 */
[----:B------:R-:W-:-:S05]  /*12b0*/  SHF.R.U64 R3, R6, 0x4, R7 ;  /* 0x0000000406037819 */ /* 0x000fca0000001207 */
[----:B------:R3:W-:Y:S01]  /*12c0*/  STS [UR8+0xc], R3 ;  /* 0x00000c03ff007988 */ /* 0x0007e20008000808 */
[----:B--2---:R-:W-:-:S05]  /*12d0*/  LOP3.LUT R2, R2, 0xf, R5, 0xb8, !PT ;  /* 0x0000000f02027812 */ /* 0x004fca00078eb805 */
[----:B------:R3:W-:Y:S02]  /*12e0*/  STS [UR8+0x1c], R2 ;  /* 0x00001c02ff007988 */ /* 0x0007e40008000808 */
.L_x_45:
[----:B------:R-:W-:Y:S05]  /*12f0*/  @P3 BRA `(.L_x_47) ;  /* 0x00000000001c3947 */ /* 0x000fea0003800000 */
[----:B--234-:R-:W2:Y:S02]  /*1300*/  LDS R2, [UR8+0x34] ;  /* 0x00003408ff027984 */ /* 0x01cea40008000800 */
[----:B--2---:R-:W-:-:S05]  /*1310*/  LOP3.LUT R2, R2, 0x7, RZ, 0xb8, !PT ;  /* 0x0000000702027812 */ /* 0x004fca00078eb8ff */
[----:B------:R2:W-:Y:S02]  /*1320*/  STS [UR8+0x34], R2 ;  /* 0x00003402ff007988 */ /* 0x0005e40008000808 */
.L_x_46:
[----:B------:R-:W-:Y:S05]  /*1330*/  @P3 BRA `(.L_x_48) ;  /* 0x00000000001c3947 */ /* 0x000fea0003800000 */
[----:B--234-:R-:W2:Y:S02]  /*1340*/  LDS R2, [UR8+0x34] ;  /* 0x00003408ff027984 */ /* 0x01cea40008000800 */
[----:B--2---:R-:W-:-:S05]  /*1350*/  LOP3.LUT R2, R2, 0x38, RZ, 0xb8, !PT ;  /* 0x0000003802027812 */ /* 0x004fca00078eb8ff */
[----:B------:R2:W-:Y:S02]  /*1360*/  STS [UR8+0x34], R2 ;  /* 0x00003402ff007988 */ /* 0x0005e40008000808 */
.L_x_47:
[----:B------:R-:W-:Y:S05]  /*1370*/  @P3 BRA `(.L_x_49) ;  /* 0x00000000001c3947 */ /* 0x000fea0003800000 */
[----:B--234-:R-:W2:Y:S02]  /*1380*/  LDS R2, [UR8+0x8] ;  /* 0x00000808ff027984 */ /* 0x01cea40008000800 */
[----:B--2---:R-:W-:-:S05]  /*1390*/  LOP3.LUT R2, R2, 0x780, RZ, 0xb8, !PT ;  /* 0x0000078002027812 */ /* 0x004fca00078eb8ff */
[----:B------:R2:W-:Y:S02]  /*13a0*/  STS [UR8+0x8], R2 ;  /* 0x00000802ff007988 */ /* 0x0005e40008000808 */
.L_x_48:
[----:B------:R-:W-:Y:S05]  /*13b0*/  @P3 BRA `(.L_x_50) ;  /* 0x0000000000283947 */ /* 0x000fea0003800000 */
[----:B--234-:R-:W2:Y:S02]  /*13c0*/  LDS R2, [UR8+0x8] ;  /* 0x00000808ff027984 */ /* 0x01cea40008000800 */
[----:B--2---:R-:W-:-:S05]  /*13d0*/  LOP3.LUT R2, R2, 0x1800, RZ, 0xb8, !PT ;  /* 0x0000180002027812 */ /* 0x004fca00078eb8ff */
[----:B------:R2:W-:Y:S02]  /*13e0*/  STS [UR8+0x8], R2 ;  /* 0x00000802ff007988 */ /* 0x0005e40008000808 */
.L_x_49:
[----:B------:R-:W-:Y:S05]  /*13f0*/  @P3 BREAK.RELIABLE B3 ;  /* 0x0000000000033942 */ /* 0x000fea0003800100 */
[----:B------:R-:W-:Y:S05]  /*1400*/  @P3 BRA `(.L_x_51) ;  /* 0x0000000000243947 */ /* 0x000fea0003800000 */
[----:B--234-:R-:W2:Y:S01]  /*1410*/  LDS R2, [UR8+0x8] ;  /* 0x00000808ff027984 */ /* 0x01cea20008000800 */
[----:B------:R-:W-:-:S05]  /*1420*/  IMAD.MOV.U32 R3, RZ, RZ, 0x6000 ;  /* 0x00006000ff037424 */ /* 0x000fca00078e00ff */
[----:B--2---:R-:W-:-:S04]  /*1430*/  LOP3.LUT R2, R2, 0x4000, R3, 0xd8, !PT ;  /* 0x0000400002027812 */ /* 0x004fc800078ed803 */
[----:B------:R-:W-:-:S05]  /*1440*/  LOP3.LUT R2, R2, 0x400000, RZ, 0xb8, !PT ;  /* 0x0040000002027812 */ /* 0x000fca00078eb8ff */
[----:B------:R2:W-:Y:S02]  /*1450*/  STS [UR8+0x8], R2 ;  /* 0x00000802ff007988 */ /* 0x0005e40008000808 */
.L_x_50:
[----:B------:R-:W-:Y:S05]  /*1460*/  BSYNC.RELIABLE B3 ;  /* 0x0000000000037941 */ /* 0x000fea0003800100 */
.L_x_41:
[----:B--234-:R-:W2:Y:S02]  /*1470*/  @!P3 LDS R2, [UR8+0x8] ;  /* 0x00000808ff02b984 */ /* 0x01cea40008000800 */
[----:B--2---:R-:W-:-:S05]  /*1480*/  @!P3 LOP3.LUT R2, R2, 0x8000, RZ, 0xb8, !PT ;  /* 0x000080000202b812 */ /* 0x004fca00078eb8ff */
[----:B------:R2:W-:Y:S02]  /*1490*/  @!P3 STS [UR8+0x8], R2 ;  /* 0x00000802ff00b988 */ /* 0x0005e40008000808 */
.L_x_51:
[----:B------:R-:W-:Y:S05]  /*14a0*/  BSYNC.RECONVERGENT B4 ;  /* 0x0000000000047941 */ /* 0x000fea0003800200 */
.L_x_40:
[----:B------:R-:W-:Y:S05]  /*14b0*/  WARPSYNC.ALL ;  /* 0x0000000000007948 */ /* 0x000fea0003800000 */
[----:B------:R-:W-:Y:S01]  /*14c0*/  NOP ;  /* 0x0000000000007918 */ /* 0x000fe20000000000 */
[----:B------:R-:W-:-:S04]  /*14d0*/  UIADD3 UR4, UPT, UPT, UR4, 0x100, URZ ;  /* 0x0000010004047890 */ /* 0x000fc8000fffe0ff */
[----:B------:R-:W-:-:S04]  /*14e0*/  UIADD3 UR20, UP0, UPT, UR4, UR20, URZ ;  /* 0x0000001404147290 */ /* 0x000fc8000ff1e0ff */
[----:B------:R-:W-:Y:S01]  /*14f0*/  ULEA.HI.X.SX32 UR21, UR4, UR21, 0x1, UP0 ;  /* 0x0000001504157291 */ /* 0x000fe200080f0eff */
[----:B------:R-:W-:Y:S11]  /*1500*/  @P0 BRA `(.L_x_52) ;  /* 0x0000000000300947 */ /* 0x000ff60003800000 */
[----:B--234-:R-:W2:Y:S01]  /*1510*/  S2R R2, SR_LANEID ;  /* 0x0000000000027919 */ /* 0x01cea20000000000 */
[----:B------:R-:W-:Y:S05]  /*1520*/  WARPSYNC.ALL ;  /* 0x0000000000007948 */ /* 0x000fea0003800000 */
[----:B------:R-:W-:Y:S01]  /*1530*/  NOP ;  /* 0x0000000000007918 */ /* 0x000fe20000000000 */
[----:B--2--5:R-:W-:-:S05]  /*1540*/  IMAD.SHL.U32 R4, R2, 0x4, RZ ;  /* 0x0000000402047824 */ /* 0x024fca00078e00ff */
        /* <DEDUP_REMOVED lines=8> */
.L_x_52:
[----:B------:R-:W-:Y:S05]  /*15d0*/  @P0 BRA `(.L_x_53) ;  /* 0x00000000000c0947 */ /* 0x000fea0003800000 */
[----:B------:R0:W-:Y:S01]  /*15e0*/  UTMACMDFLUSH ;  /* 0x00000000000079b7 */ /* 0x0001e20000000000 */
[----:B------:R-:W-:Y:S05]  /*15f0*/  @P0 BRA `(.L_x_53) ;  /* 0x0000000000040947 */ /* 0x000fea0003800000 */
[----:B------:R-:W-:-:S04]  /*1600*/  DEPBAR.LE SB0, 0x0 ;  /* 0x000080000000791a */ /* 0x000fc80000000000 */
.L_x_53:
[----:B------:R-:W-:Y:S05]  /*1610*/  WARPSYNC.ALL ;  /* 0x0000000000007948 */ /* 0x000fea0003800000 */
[----:B------:R-:W-:Y:S01]  /*1620*/  NOP ;  /* 0x0000000000007918 */ /* 0x000fe20000000000 */
[----:B---3--:R-:W-:Y:S01]  /*1630*/  BAR.SYNC.DEFER_BLOCKING 0x0 ;  /* 0x0000000000007b1d */ /* 0x008fe20000010000 */
[----:B--2-4-:R-:W-:Y:S01]  /*1640*/  SHF.R.U32.HI R2, RZ, 0x5, R0 ;  /* 0x00000005ff027819 */ /* 0x014fe20000011600 */
[----:B------:R-:W-:-:S03]  /*1650*/  UIADD3 UR12, UPT, UPT, UR8, 0x3020, URZ ;  /* 0x00003020080c7890 */ /* 0x000fc6000fffe0ff */
[----:B------:R-:W-:Y:S01]  /*1660*/  R2UR UR22, R2 ;  /* 0x00000000021672ca */ /* 0x000fe200000e0000 */
[----:B------:R-:W-:Y:S01]  /*1670*/  VOTEU.ALL UP0, P3 ;  /* 0x0000000000ff7886 */ /* 0x000fe20001800000 */
[----:B------:R-:W-:Y:S01]  /*1680*/  UMOV UR4, 0x1 ;  /* 0x0000000100047882 */ /* 0x000fe20000000000 */
[----:B------:R-:W-:Y:S01]  /*1690*/  VOTEU.ALL UP1, P3 ;  /* 0x0000000000ff7886 */ /* 0x000fe20001820000 */
[----:B------:R-:W-:Y:S02]  /*16a0*/  BSSY.RECONVERGENT B4, `(.L_x_54) ;  /* 0x0000018000047945 */ /* 0x000fe40003800200 */
[----:B------:R-:W-:-:S04]  /*16b0*/  @!UP0 UIADD3 UR10, UPT, UPT, -UR4, 0x100000, URZ ;  /* 0x00100000040a8890 */ /* 0x000fc8000fffe1ff */
[----:B------:R-:W-:Y:S02]  /*16c0*/  @!UP0 USHF.L.U32 UR11, UR10, 0xb, URZ ;  /* 0x0000000b0a0b8899 */ /* 0x000fe400080006ff */
[----:B------:R-:W-:Y:S02]  /*16d0*/  @!UP0 USHF.L.U32 UR10, UR10, 0x1, URZ ;  /* 0x000000010a0a8899 */ /* 0x000fe400080006ff */
[----:B------:R-:W-:-:S04]  /*16e0*/  @!UP0 UIADD3 UR4, UPT, UPT, -UR4, 0x100000, URZ ;  /* 0x0010000004048890 */ /* 0x000fc8000fffe1ff */
[----:B------:R-:W-:Y:S02]  /*16f0*/  @!UP0 USHF.L.U32 UR5, UR4, 0xb, URZ ;  /* 0x0000000b04058899 */ /* 0x000fe400080006ff */
[----:B------:R-:W-:Y:S01]  /*1700*/  @!UP0 USHF.L.U32 UR4, UR4, 0x1, URZ ;  /* 0x0000000104048899 */ /* 0x000fe200080006ff */
[----:B------:R-:W-:Y:S01]  /*1710*/  VOTEU.ALL UP0, P3 ;  /* 0x0000000000ff7886 */ /* 0x000fe20001800000 */
[----:B------:R-:W2:Y:S04]  /*1720*/  FENCE.VIEW.ASYNC.S ;  /* 0x00000000000073c6 */ /* 0x000ea80000000000 */
[----:B--2---:R2:W3:Y:S06]  /*1730*/  @!UP0 SYNCS.EXCH.64 URZ, [UR8+0x3000], UR10 ;  /* 0x0030000a08ff85b2 */ /* 0x0044ec0008000100 */
[----:B------:R2:W3:Y:S02]  /*1740*/  @!UP1 SYNCS.EXCH.64 URZ, [UR8+0x3020], UR4 ;  /* 0x0030200408ff95b2 */ /* 0x0004e40008000100 */
[----:B---3--:R-:W-:Y:S06]  /*1750*/  BAR.SYNC.DEFER_BLOCKING 0x0 ;  /* 0x0000000000007b1d */ /* 0x008fec0000010000 */
[----:B------:R-:W-:Y:S05]  /*1760*/  @P3 BRA `(.L_x_55) ;  /* 0x00000000002c3947 */ /* 0x000fea0003800000 */
[----:B--2---:R-:W-:Y:S02]  /*1770*/  UMOV UR4, 0x1 ;  /* 0x0000000100047882 */ /* 0x004fe40000000000 */
[----:B------:R-:W-:-:S04]  /*1780*/  UIADD3 UR10, UPT, UPT, -UR4, 0x100000, URZ ;  /* 0x00100000040a7890 */ /* 0x000fc8000fffe1ff */
[----:B------:R-:W-:Y:S02]  /*1790*/  USHF.L.U32 UR11, UR10, 0xb, URZ ;  /* 0x0000000b0a0b7899 */ /* 0x000fe400080006ff */
[----:B------:R-:W-:Y:S02]  /*17a0*/  USHF.L.U32 UR10, UR10, 0x1, URZ ;  /* 0x000000010a0a7899 */ /* 0x000fe400080006ff */
[----:B------:R-:W-:-:S04]  /*17b0*/  UIADD3 UR4, UPT, UPT, -UR4, 0x100000, URZ ;  /* 0x0010000004047890 */ /* 0x000fc8000fffe1ff */
[----:B------:R-:W-:Y:S02]  /*17c0*/  USHF.L.U32 UR5, UR4, 0xb, URZ ;  /* 0x0000000b04057899 */ /* 0x000fe400080006ff */
[----:B------:R-:W-:Y:S01]  /*17d0*/  USHF.L.U32 UR4, UR4, 0x1, URZ ;  /* 0x0000000104047899 */ /* 0x000fe200080006ff */
[----:B------:R-:W2:Y:S03]  /*17e0*/  FENCE.VIEW.ASYNC.S ;  /* 0x00000000000073c6 */ /* 0x000ea60000000000 */
[----:B--2---:R3:W4:Y:S08]  /*17f0*/  SYNCS.EXCH.64 URZ, [UR8+0x3008], UR10 ;  /* 0x0030080a08ff75b2 */ /* 0x0047300008000100 */
[----:B------:R3:W2:Y:S02]  /*1800*/  SYNCS.EXCH.64 URZ, [UR8+0x3028], UR4 ;  /* 0x0030280408ff75b2 */ /* 0x0006a40008000100 */
[----:B---3--:R-:W-:Y:S01]  /*1810*/  NOP ;  /* 0x0000000000007918 */ /* 0x008fe20000000000 */
.L_x_55:
[----:B--2---:R-:W-:Y:S05]  /*1820*/  BSYNC.RECONVERGENT B4 ;  /* 0x0000000000047941 */ /* 0x004fea0003800200 */
.L_x_54:
[----:B----4-:R-:W-:Y:S01]  /*1830*/  BAR.SYNC.DEFER_BLOCKING 0x0 ;  /* 0x0000000000007b1d */ /* 0x010fe20000010000 */
[----:B------:R-:W-:Y:S01]  /*1840*/  USHF.L.U32 UR15, UR7, 0x6, URZ ;  /* 0x00000006070f7899 */ /* 0x000fe200080006ff */
[----:B------:R-:W-:Y:S01]  /*1850*/  ISETP.GE.AND P0, PT, R8, 0x1, PT ;  /* 0x000000010800780c */ /* 0x000fe20003f06270 */
[----:B------:R-:W-:-:S03]  /*1860*/  USHF.L.U32 UR19, UR9, 0x6, URZ ;  /* 0x0000000609137899 */ /* 0x000fc600080006ff */
[----:B------:R-:W-:Y:S04]  /*1870*/  BSSY.RECONVERGENT B4, `(.L_x_56) ;  /* 0x000000d000047945 */ /* 0x000fe80003800200 */
[----:B------:R-:W-:Y:S05]  /*1880*/  @P3 BRA `(.L_x_57) ;  /* 0x00000000002c3947 */ /* 0x000fea0003800000 */
[----:B------:R-:W-:Y:S02]  /*1890*/  UMOV UR4, 0x1 ;  /* 0x0000000100047882 */ /* 0x000fe40000000000 */
[----:B------:R-:W-:-:S04]  /*18a0*/  UIADD3 UR10, UPT, UPT, -UR4, 0x100000, URZ ;  /* 0x00100000040a7890 */ /* 0x000fc8000fffe1ff */
[----:B------:R-:W-:Y:S02]  /*18b0*/  USHF.L.U32 UR11, UR10, 0xb, URZ ;  /* 0x0000000b0a0b7899 */ /* 0x000fe400080006ff */
[----:B------:R-:W-:Y:S02]  /*18c0*/  USHF.L.U32 UR10, UR10, 0x1, URZ ;  /* 0x000000010a0a7899 */ /* 0x000fe400080006ff */
[----:B------:R-:W-:-:S04]  /*18d0*/  UIADD3 UR4, UPT, UPT, -UR4, 0x100000, URZ ;  /* 0x0010000004047890 */ /* 0x000fc8000fffe1ff */
[----:B------:R-:W-:Y:S02]  /*18e0*/  USHF.L.U32 UR5, UR4, 0xb, URZ ;  /* 0x0000000b04057899 */ /* 0x000fe400080006ff */
[----:B------:R-:W-:Y:S01]  /*18f0*/  USHF.L.U32 UR4, UR4, 0x1, URZ ;  /* 0x0000000104047899 */ /* 0x000fe200080006ff */
[----:B------:R-:W2:Y:S03]  /*1900*/  FENCE.VIEW.ASYNC.S ;  /* 0x00000000000073c6 */ /* 0x000ea60000000000 */
[----:B--2---:R2:W3:Y:S08]  /*1910*/  SYNCS.EXCH.64 URZ, [UR8+0x3010], UR10 ;  /* 0x0030100a08ff75b2 */ /* 0x0044f00008000100 */
[----:B------:R2:W4:Y:S01]  /*1920*/  SYNCS.EXCH.64 URZ, [UR8+0x3030], UR4 ;  /* 0x0030300408ff75b2 */ /* 0x0005220008000100 */
[----:B------:R-:W-:Y:S01]  /*1930*/  NOP ;  /* 0x0000000000007918 */ /* 0x000fe20000000000 */
.L_x_57:
[----:B--2---:R-:W-:Y:S05]  /*1940*/  BSYNC.RECONVERGENT B4 ;  /* 0x0000000000047941 */ /* 0x004fea0003800200 */
.L_x_56:
[----:B------:R-:W-:Y:S05]  /*1950*/  @!P0 BRA `(.L_x_58) ;  /* 0x0000000400c88947 */ /* 0x000fea0003800000 */
[----:B---34-:R-:W-:Y:S01]  /*1960*/  BAR.SYNC.DEFER_BLOCKING 0x0 ;  /* 0x0000000000007b1d */ /* 0x018fe20000010000 */
[----:B------:R-:W-:Y:S01]  /*1970*/  @!P3 IMAD.MOV.U32 R2, RZ, RZ, 0x1000 ;  /* 0x00001000ff02b424 */ /* 0x000fe200078e00ff */
[----:B------:R-:W-:Y:S02]  /*1980*/  ELECT P1, URZ, PT ;  /* 0x0000000000ff782f */ /* 0x000fe40003820000 */
[----:B------:R-:W-:Y:S02]  /*1990*/  ELECT P0, URZ, PT ;  /* 0x0000000000ff782f */ /* 0x000fe40003800000 */
[C---:B------:R-:W-:Y:S01]  /*19a0*/  ISETP.LT.U32.AND P1, PT, R20.reuse, 0x20, P1 ;  /* 0x000000201400780c */ /* 0x040fe20000f21070 */
[----:B------:R-:W-:Y:S01]  /*19b0*/  UMOV UR11, UR15 ;  /* 0x0000000f000b7c82 */ /* 0x000fe20008000000 */
[----:B------:R-:W-:Y:S01]  /*19c0*/  ISETP.LT.U32.AND P0, PT, R20, 0x20, P0 ;  /* 0x000000201400780c */ /* 0x000fe20000701070 */
[----:B------:R-:W-:-:S10]  /*19d0*/  UIADD3 UR16, UPT, UPT, UR8, 0x1800, URZ ;  /* 0x0000180008107890 */ /* 0x000fd4000fffe0ff */
[----:B------:R-:W-:Y:S01]  /*19e0*/  VOTEU.ANY UP0, P1 ;  /* 0x0000000000ff7886 */ /* 0x000fe20000800100 */
[----:B------:R-:W-:Y:S01]  /*19f0*/  VOTEU.ANY UP2, P1 ;  /* 0x0000000000ff7886 */ /* 0x000fe20000840100 */
[----:B------:R-:W-:Y:S01]  /*1a00*/  VOTEU.ANY UP1, P0 ;  /* 0x0000000000ff7886 */ /* 0x000fe20000020100 */
[----:B------:R-:W-:Y:S01]  /*1a10*/  VOTEU.ANY UP3, P0 ;  /* 0x0000000000ff7886 */ /* 0x000fe20000060100 */
[----:B------:R2:W-:Y:S01]  /*1a20*/  @!P3 SYNCS.ARRIVE.TRANS64 RZ, [UR8+0x3000], R2 ;  /* 0x00300002ffffb9a7 */ /* 0x0005e20008000008 */
[----:B------:R3:W-:Y:S06]  /*1a30*/  MEMBAR.ALL.CTA ;  /* 0x0000000000007992 */ /* 0x0007ec0000008000 */
[----:B---3--:R-:W3:Y:S01]  /*1a40*/  FENCE.VIEW.ASYNC.S ;  /* 0x00000000000073c6 */ /* 0x008ee20000000000 */
[----:B------:R-:W-:Y:S01]  /*1a50*/  @UP0 UIADD3 UR9, UPT, UPT, UR8, 0x3000, URZ ;  /* 0x0000300008090890 */ /* 0x000fe2000fffe0ff */
[----:B------:R-:W-:Y:S01]  /*1a60*/  @UP0 UMOV UR10, URZ ;  /* 0x000000ff000a0c82 */ /* 0x000fe20008000000 */
[----:B------:R-:W-:Y:S01]  /*1a70*/  @UP1 UIADD3 UR17, UPT, UPT, UR8, 0x3000, URZ ;  /* 0x0000300008111890 */ /* 0x000fe2000fffe0ff */
[----:B------:R-:W-:Y:S01]  /*1a80*/  @UP1 UMOV UR18, URZ ;  /* 0x000000ff00121c82 */ /* 0x000fe20008000000 */
[----:B------:R-:W-:Y:S01]  /*1a90*/  UISETP.NE.U32.AND UP0, UPT, UR22, URZ, UPT ;  /* 0x000000ff1600728c */ /* 0x000fe2000bf05070 */
[----:B---3--:R-:W-:Y:S06]  /*1aa0*/  BAR.SYNC.DEFER_BLOCKING 0x0 ;  /* 0x0000000000007b1d */ /* 0x008fec0000010000 */
[----:B------:R2:W-:Y:S02]  /*1ab0*/  @UP2 UTMALDG.2D [UR8], [UR24] ;  /* 0x00000008180025b4 */ /* 0x0005e40008008000 */
[----:B------:R-:W-:Y:S06]  /*1ac0*/  BAR.SYNC.DEFER_BLOCKING 0x0 ;  /* 0x0000000000007b1d */ /* 0x000fec0000010000 */
[----:B------:R2:W-:Y:S02]  /*1ad0*/  @UP3 UTMALDG.2D [UR16], [UR26] ;  /* 0x000000101a0035b4 */ /* 0x0005e40008008000 */
[----:B------:R-:W-:Y:S06]  /*1ae0*/  BAR.SYNC.DEFER_BLOCKING 0x0 ;  /* 0x0000000000007b1d */ /* 0x000fec0000010000 */
[----:B------:R-:W3:Y:S02]  /*1af0*/  SYNCS.PHASECHK.TRANS64.TRYWAIT P0, [UR8+0x3000], RZ ;  /* 0x003000ffff0075a7 */ /* 0x000ee40008001108 */
[----:B--23--:R-:W-:Y:S05]  /*1b00*/  @!P0 BRA `(.L_x_59) ;  /* 0x0000000800f88947 */ /* 0x00cfea0003800000 */
.L_x_75:
[----:B------:R-:W-:Y:S05]  /*1b10*/  BRA.U UP0, `(.L_x_60) ;  /* 0x0000000100287547 */ /* 0x000fea000b800000 */
[----:B------:R-:W-:Y:S02]  /*1b20*/  USHF.R.U32.HI UR4, URZ, 0x4, UR8 ;  /* 0x00000004ff047899 */ /* 0x000fe40008011608 */
[----:B------:R-:W-:Y:S02]  /*1b30*/  USHF.R.U32.HI UR6, URZ, 0x4, UR16 ;  /* 0x00000004ff067899 */ /* 0x000fe40008011610 */
[----:B------:R-:W-:Y:S02]  /*1b40*/  USGXT.U32 UR4, UR4, 0xe ;  /* 0x0000000e0404789a */ /* 0x000fe40008000000 */
[----:B------:R-:W-:Y:S01]  /*1b50*/  USGXT.U32 UR6, UR6, 0xe ;  /* 0x0000000e0606789a */ /* 0x000fe20008000000 */
[----:B------:R-:W-:Y:S01]  /*1b60*/  UMOV UR10, 0x0 ;  /* 0x00000000000a7882 */ /* 0x000fe20000000000 */
[----:B------:R-:W-:Y:S01]  /*1b70*/  UMOV UR11, 0x4100010 ;  /* 0x04100010000b7882 */ /* 0x000fe20000000000 */
[----:B------:R-:W-:Y:S01]  /*1b80*/  UMOV UR5, 0xc0004010 ;  /* 0xc000401000057882 */ /* 0x000fe20000000000 */
[----:B------:R-:W-:-:S05]  /*1b90*/  UMOV UR7, 0xc0004010 ;  /* 0xc000401000077882 */ /* 0x000fca0000000000 */
[----:B------:R2:W-:Y:S01]  /*1ba0*/  UTCQMMA gdesc[UR4], gdesc[UR6], tmem[UR23], tmem[UR10], idesc[UR11], !UPT ;  /* 0x00ff0a06040075ea */ /* 0x0005e2000f800317 */
[----:B------:R-:W-:Y:S02]  /*1bb0*/  NOP ;  /* 0x0000000000007918 */ /* 0x000fe40000000000 */
.L_x_60:
[----:B------:R-:W-:Y:S01]  /*1bc0*/  ELECT P0, URZ, PT ;  /* 0x0000000000ff782f */ /* 0x000fe20003800000 */
[----:B--2---:R-:W-:Y:S01]  /*1bd0*/  UMOV UR4, UR12 ;  /* 0x0000000c00047c82 */ /* 0x004fe20008000000 */
[----:B------:R-:W-:Y:S02]  /*1be0*/  UMOV UR5, URZ ;  /* 0x000000ff00057c82 */ /* 0x000fe40008000000 */
[----:B------:R-:W-:-:S13]  /*1bf0*/  ISETP.LT.U32.AND P0, PT, R20, 0x20, P0 ;  /* 0x000000201400780c */ /* 0x000fda0000701070 */
[----:B------:R-:W-:Y:S01]  /*1c00*/  VOTEU.ANY UP0, P0 ;  /* 0x0000000000ff7886 */ /* 0x000fe20000000100 */
[----:B------:R-:W-:Y:S01]  /*1c10*/  VOTEU.ANY UP1, P0 ;  /* 0x0000000000ff7886 */ /* 0x000fe20000020100 */
[----:B------:R-:W-:-:S03]  /*1c20*/  ISETP.GE.U32.AND P0, PT, R8, 0x21, PT ;  /* 0x000000210800780c */ /* 0x000fc60003f06070 */
[----:B------:R-:W-:Y:S02]  /*1c30*/  @UP0 UMOV UR4, UR4 ;  /* 0x0000000400040c82 */ /* 0x000fe40008000000 */
[----:B------:R2:W-:Y:S01]  /*1c40*/  @UP1 UTCBAR [UR4], URZ ;  /* 0x000000ff040013e9 */ /* 0x0005e200080000ff */
[----:B------:R-:W-:Y:S06]  /*1c50*/  BAR.SYNC.DEFER_BLOCKING 0x0 ;  /* 0x0000000000007b1d */ /* 0x000fec0000010000 */
[----:B------:R-:W3:Y:S02]  /*1c60*/  SYNCS.PHASECHK.TRANS64.TRYWAIT P1, [UR8+0x3020], RZ ;  /* 0x003020ffff0075a7 */ /* 0x000ee40008021108 */
[----:B--23--:R-:W-:Y:S05]  /*1c70*/  @!P1 BRA `(.L_x_61) ;  /* 0x0000000800a89947 */ /* 0x00cfea0003800000 */
.L_x_76:
[----:B------:R-:W-:Y:S01]  /*1c80*/  UMOV UR4, URZ ;  /* 0x000000ff00047c82 */ /* 0x000fe20008000000 */
[----:B------:R-:W-:Y:S05]  /*1c90*/  @!P0 BRA `(.L_x_58) ;  /* 0x0000000000f88947 */ /* 0x000fea0003800000 */
[----:B------:R-:W2:Y:S01]  /*1ca0*/  LDCU UR28, c[0x0][0x3a0] ;  /* 0x00007400ff1c77ac */ /* 0x000ea20008000800 */
[----:B------:R-:W-:Y:S01]  /*1cb0*/  UMOV UR5, 0x1 ;  /* 0x0000000100057882 */ /* 0x000fe20000000000 */
[----:B------:R-:W-:-:S05]  /*1cc0*/  UMOV UR14, 0x20 ;  /* 0x00000020000e7882 */ /* 0x000fca0000000000 */
.L_x_65:
[----:B------:R-:W-:Y:S01]  /*1cd0*/  BAR.SYNC.DEFER_BLOCKING 0x0 ;  /* 0x0000000000007b1d */ /* 0x000fe20000010000 */
[----:B------:R-:W-:Y:S01]  /*1ce0*/  ULEA UR9, UR5, UR8, 0x3 ;  /* 0x0000000805097291 */ /* 0x000fe2000f8e18ff */
[----:B------:R-:W-:Y:S01]  /*1cf0*/  @!P3 IMAD.MOV.U32 R2, RZ, RZ, 0x1000 ;  /* 0x00001000ff02b424 */ /* 0x000fe200078e00ff */
[----:B------:R-:W-:Y:S01]  /*1d00*/  ELECT P1, URZ, PT ;  /* 0x0000000000ff782f */ /* 0x000fe20003820000 */
[----:B------:R-:W-:-:S03]  /*1d10*/  ULEA UR12, UR5, UR8, 0xb ;  /* 0x00000008050c7291 */ /* 0x000fc6000f8e58ff */
[----:B------:R-:W-:Y:S02]  /*1d20*/  ISETP.LT.U32.AND P1, PT, R20, 0x20, P1 ;  /* 0x000000201400780c */ /* 0x000fe40000f21070 */
[----:B------:R-:W-:Y:S01]  /*1d30*/  ELECT P0, URZ, PT ;  /* 0x0000000000ff782f */ /* 0x000fe20003800000 */
[----:B------:R-:W-:-:S03]  /*1d40*/  UIADD3 UR16, UPT, UPT, UR12, 0x1800, URZ ;  /* 0x000018000c107890 */ /* 0x000fc6000fffe0ff */
[----:B------:R-:W-:Y:S01]  /*1d50*/  ISETP.LT.U32.AND P0, PT, R20, 0x20, P0 ;  /* 0x000000201400780c */ /* 0x000fe20000701070 */
[----:B------:R-:W-:Y:S01]  /*1d60*/  UMOV UR18, UR14 ;  /* 0x0000000e00127c82 */ /* 0x000fe20008000000 */
[----:B------:R-:W-:-:S05]  /*1d70*/  USHF.L.U32 UR6, UR4, 0x1f, URZ ;  /* 0x0000001f04067899 */ /* 0x000fca00080006ff */
[----:B------:R-:W-:Y:S01]  /*1d80*/  VOTEU.ANY UP0, P1 ;  /* 0x0000000000ff7886 */ /* 0x000fe20000800100 */
[----:B------:R3:W-:Y:S01]  /*1d90*/  @!P3 SYNCS.ARRIVE.TRANS64 RZ, [UR9+0x3000], R2 ;  /* 0x00300002ffffb9a7 */ /* 0x0007e20008000009 */
[----:B------:R4:W-:Y:S06]  /*1da0*/  MEMBAR.ALL.CTA ;  /* 0x0000000000007992 */ /* 0x0009ec0000008000 */
[----:B----4-:R-:W4:Y:S01]  /*1db0*/  FENCE.VIEW.ASYNC.S ;  /* 0x00000000000073c6 */ /* 0x010f220000000000 */
[----:B------:R-:W-:Y:S01]  /*1dc0*/  @UP0 UIADD3 UR13, UPT, UPT, UR9, 0x3000, URZ ;  /* 0x00003000090d0890 */ /* 0x000fe2000fffe0ff */
[----:B----4-:R-:W-:Y:S01]  /*1dd0*/  VOTEU.ANY UP0, P1 ;  /* 0x0000000000ff7886 */ /* 0x010fe20000800100 */
[----:B------:R-:W-:Y:S01]  /*1de0*/  VOTEU.ANY UP1, P0 ;  /* 0x0000000000ff7886 */ /* 0x000fe20000020100 */
[----:B---3--:R-:W-:-:S04]  /*1df0*/  IMAD.U32 R2, RZ, RZ, UR6 ;  /* 0x00000006ff027e24 */ /* 0x008fc8000f8e00ff */
[----:B------:R-:W-:Y:S01]  /*1e00*/  @UP1 UIADD3 UR17, UPT, UPT, UR9, 0x3000, URZ ;  /* 0x0000300009111890 */ /* 0x000fe2000fffe0ff */
[----:B------:R-:W-:Y:S01]  /*1e10*/  VOTEU.ANY UP1, P0 ;  /* 0x0000000000ff7886 */ /* 0x000fe20000020100 */
[----:B------:R-:W-:Y:S06]  /*1e20*/  BAR.SYNC.DEFER_BLOCKING 0x0 ;  /* 0x0000000000007b1d */ /* 0x000fec0000010000 */
[----:B------:R3:W-:Y:S01]  /*1e30*/  @UP0 UTMALDG.2D [UR12], [UR24] ;  /* 0x0000000c180005b4 */ /* 0x0007e20008008000 */
[----:B------:R-:W-:Y:S01]  /*1e40*/  UISETP.NE.U32.AND UP0, UPT, UR22, URZ, UPT ;  /* 0x000000ff1600728c */ /* 0x000fe2000bf05070 */
[----:B------:R-:W-:Y:S06]  /*1e50*/  BAR.SYNC.DEFER_BLOCKING 0x0 ;  /* 0x0000000000007b1d */ /* 0x000fec0000010000 */
[----:B------:R3:W-:Y:S02]  /*1e60*/  @UP1 UTMALDG.2D [UR16], [UR26] ;  /* 0x000000101a0015b4 */ /* 0x0007e40008008000 */
[----:B------:R-:W-:Y:S06]  /*1e70*/  BAR.SYNC.DEFER_BLOCKING 0x0 ;  /* 0x0000000000007b1d */ /* 0x000fec0000010000 */
[----:B------:R-:W4:Y:S02]  /*1e80*/  SYNCS.PHASECHK.TRANS64.TRYWAIT P0, [UR9+0x3000], R2 ;  /* 0x00300002ff0075a7 */ /* 0x000f240008001109 */
[----:B---34-:R-:W-:Y:S05]  /*1e90*/  @!P0 BRA `(.L_x_62) ;  /* 0x00000008002c8947 */ /* 0x018fea0003800000 */
.L_x_77:
        /* <DEDUP_REMOVED lines=9> */
[----:B------:R3:W-:Y:S01]  /*1f30*/  UTCQMMA gdesc[UR6], gdesc[UR10], tmem[UR23], tmem[UR12], idesc[UR13], UPT ;  /* 0x00ff0c0a060075ea */ /* 0x0007e2000b800317 */
[----:B------:R-:W-:Y:S02]  /*1f40*/  NOP ;  /* 0x0000000000007918 */ /* 0x000fe40000000000 */
.L_x_63:
[----:B------:R-:W-:Y:S01]  /*1f50*/  ELECT P0, URZ, PT ;  /* 0x0000000000ff782f */ /* 0x000fe20003800000 */
[----:B---3--:R-:W-:-:S03]  /*1f60*/  UIADD3 UR6, UPT, UPT, UR9, 0x3020, URZ ;  /* 0x0000302009067890 */ /* 0x008fc6000fffe0ff */
[----:B------:R-:W-:Y:S01]  /*1f70*/  ISETP.LT.U32.AND P0, PT, R20, 0x20, P0 ;  /* 0x000000201400780c */ /* 0x000fe20000701070 */
[----:B------:R-:W-:-:S12]  /*1f80*/  UMOV UR7, URZ ;  /* 0x000000ff00077c82 */ /* 0x000fd80008000000 */
[----:B------:R-:W-:Y:S01]  /*1f90*/  VOTEU.ANY UP0, P0 ;  /* 0x0000000000ff7886 */ /* 0x000fe20000000100 */
[----:B------:R-:W-:-:S04]  /*1fa0*/  VOTEU.ANY UP1, P0 ;  /* 0x0000000000ff7886 */ /* 0x000fc80000020100 */
[----:B------:R-:W-:Y:S02]  /*1fb0*/  @UP0 UMOV UR6, UR6 ;  /* 0x0000000600060c82 */ /* 0x000fe40008000000 */
[----:B------:R3:W-:Y:S01]  /*1fc0*/  @UP1 UTCBAR [UR6], URZ ;  /* 0x000000ff060013e9 */ /* 0x0007e200080000ff */
[----:B------:R-:W-:Y:S06]  /*1fd0*/  BAR.SYNC.DEFER_BLOCKING 0x0 ;  /* 0x0000000000007b1d */ /* 0x000fec0000010000 */
[----:B------:R-:W4:Y:S02]  /*1fe0*/  SYNCS.PHASECHK.TRANS64.TRYWAIT P0, [UR9+0x3020], R2 ;  /* 0x00302002ff0075a7 */ /* 0x000f240008001109 */
[----:B---34-:R-:W-:Y:S05]  /*1ff0*/  @!P0 BRA `(.L_x_64) ;  /* 0x0000000400e08947 */ /* 0x018fea0003800000 */
.L_x_78:
[----:B------:R-:W-:Y:S02]  /*2000*/  UIADD3 UR5, UPT, UPT, UR5, 0x1, URZ ;  /* 0x0000000105057890 */ /* 0x000fe4000fffe0ff */
[----:B------:R-:W-:Y:S02]  /*2010*/  UIADD3 UR14, UPT, UPT, UR14, 0x20, URZ ;  /* 0x000000200e0e7890 */ /* 0x000fe4000fffe0ff */
[----:B------:R-:W-:-:S04]  /*2020*/  UISETP.NE.U32.AND UP0, UPT, UR5, 0x3, UPT ;  /* 0x000000030500788c */ /* 0x000fc8000bf05070 */
[----:B------:R-:W-:Y:S02]  /*2030*/  USEL UR6, URZ, 0x1, UP0 ;  /* 0x00000001ff067887 */ /* 0x000fe40008000000 */
[----:B------:R-:W-:Y:S02]  /*2040*/  USEL UR5, UR5, URZ, UP0 ;  /* 0x000000ff05057287 */ /* 0x000fe40008000000 */
[----:B--2---:R-:W-:Y:S02]  /*2050*/  UISETP.GE.AND UP0, UPT, UR14, UR28, UPT ;  /* 0x0000001c0e00728c */ /* 0x004fe4000bf06270 */
[----:B------:R-:W-:-:S07]  /*2060*/  ULOP3.LUT UR4, UR4, UR6, URZ, 0x3c, !UPT ;  /* 0x0000000604047292 */ /* 0x000fce000f8e3cff */
[----:B------:R-:W-:Y:S05]  /*2070*/  BRA.U !UP0, `(.L_x_65) ;  /* 0xfffffffd08147547 */ /* 0x000fea000b83ffff */
.L_x_58:
[----:B---34-:R-:W-:Y:S06]  /*2080*/  BAR.SYNC.DEFER_BLOCKING 0x0 ;  /* 0x0000000000007b1d */ /* 0x018fec0000010000 */
[----:B------:R-:W-:Y:S04]  /*2090*/  BSSY.RECONVERGENT B4, `(.L_x_66) ;  /* 0x0000004000047945 */ /* 0x000fe80003800200 */
[----:B------:R-:W-:Y:S05]  /*20a0*/  @P3 BRA `(.L_x_67) ;  /* 0x0000000000083947 */ /* 0x000fea0003800000 */
[----:B------:R-:W2:Y:S02]  /*20b0*/  SYNCS.CCTL.IV [UR8+0x3000] ;  /* 0x00300000ff0079b1 */ /* 0x000ea40008000008 */
[----:B--2---:R-:W2:Y:S02]  /*20c0*/  SYNCS.CCTL.IV [UR8+0x3020] ;  /* 0x00302000ff0079b1 */ /* 0x004ea40008000008 */
.L_x_67:
[----:B------:R-:W-:Y:S05]  /*20d0*/  BSYNC.RECONVERGENT B4 ;  /* 0x0000000000047941 */ /* 0x000fea0003800200 */
.L_x_66:
[----:B--2---:R-:W-:Y:S06]  /*20e0*/  BAR.SYNC.DEFER_BLOCKING 0x0 ;  /* 0x0000000000007b1d */ /* 0x004fec0000010000 */
[----:B------:R-:W-:Y:S04]  /*20f0*/  BSSY.RECONVERGENT B4, `(.L_x_68) ;  /* 0x0000004000047945 */ /* 0x000fe80003800200 */
[----:B------:R-:W-:Y:S05]  /*2100*/  @P3 BRA `(.L_x_69) ;  /* 0x0000000000083947 */ /* 0x000fea0003800000 */
[----:B------:R-:W2:Y:S02]  /*2110*/  SYNCS.CCTL.IV [UR8+0x3008] ;  /* 0x00300800ff0079b1 */ /* 0x000ea40008000008 */
[----:B--2---:R-:W2:Y:S02]  /*2120*/  SYNCS.CCTL.IV [UR8+0x3028] ;  /* 0x00302800ff0079b1 */ /* 0x004ea40008000008 */
.L_x_69:
[----:B------:R-:W-:Y:S05]  /*2130*/  BSYNC.RECONVERGENT B4 ;  /* 0x0000000000047941 */ /* 0x000fea0003800200 */
.L_x_68:
[----:B--2---:R-:W-:Y:S06]  /*2140*/  BAR.SYNC.DEFER_BLOCKING 0x0 ;  /* 0x0000000000007b1d */ /* 0x004fec0000010000 */
[----:B------:R-:W-:Y:S04]  /*2150*/  BSSY.RECONVERGENT B4, `(.L_x_70) ;  /* 0x0000004000047945 */ /* 0x000fe80003800200 */
[----:B------:R-:W-:Y:S05]  /*2160*/  @P3 BRA `(.L_x_71) ;  /* 0x0000000000083947 */ /* 0x000fea0003800000 */
[----:B------:R-:W2:Y:S02]  /*2170*/  SYNCS.CCTL.IV [UR8+0x3010] ;  /* 0x00301000ff0079b1 */ /* 0x000ea40008000008 */
[----:B--2---:R-:W2:Y:S02]  /*2180*/  SYNCS.CCTL.IV [UR8+0x3030] ;  /* 0x00303000ff0079b1 */ /* 0x004ea40008000008 */
.L_x_71:
[----:B------:R-:W-:Y:S05]  /*2190*/  BSYNC.RECONVERGENT B4 ;  /* 0x0000000000047941 */ /* 0x000fea0003800200 */
.L_x_70:
[----:B------:R-:W-:Y:S01]  /*21a0*/  USHF.L.U32 UR4, UR22, 0x15, URZ ;  /* 0x0000001516047899 */ /* 0x000fe200080006ff */
[----:B------:R-:W-:Y:S01]  /*21b0*/  SHF.R.U32.HI R21, RZ, 0x2, R0 ;  /* 0x00000002ff157819 */ /* 0x000fe20000011600 */
[----:B------:R-:W-:Y:S01]  /*21c0*/  USHF.L.U32 UR22, UR22, 0x3, URZ ;  /* 0x0000000316167899 */ /* 0x000fe200080006ff */
[C---:B------:R-:W-:Y:S01]  /*21d0*/  IMAD.SHL.U32 R2, R0.reuse, 0x20, RZ ;  /* 0x0000002000027824 */ /* 0x040fe200078e00ff */
[----:B------:R-:W-:Y:S01]  /*21e0*/  ULOP3.LUT UR4, UR4, 0x600000, URZ, 0xc0, !UPT ;  /* 0x0060000004047892 */ /* 0x000fe2000f8ec0ff */
[----:B------:R-:W-:Y:S01]  /*21f0*/  LOP3.LUT R21, R21, 0x20, RZ, 0xc0, !PT ;  /* 0x0000002015157812 */ /* 0x000fe200078ec0ff */
[----:B------:R-:W-:Y:S01]  /*2200*/  ULOP3.LUT UR22, UR22, 0x20, URZ, 0xc0, !UPT ;  /* 0x0000002016167892 */ /* 0x000fe2000f8ec0ff */
[----:B------:R-:W-:Y:S01]  /*2210*/  IMAD.SHL.U32 R3, R0, 0x8, RZ ;  /* 0x0000000800037824 */ /* 0x000fe200078e00ff */
[----:B------:R-:W-:Y:S02]  /*2220*/  LOP3.LUT R2, R2, 0xc00, RZ, 0xc0, !PT ;  /* 0x00000c0002027812 */ /* 0x000fe400078ec0ff */
[----:B------:R-:W-:-:S02]  /*2230*/  ELECT P0, URZ, PT ;  /* 0x0000000000ff782f */ /* 0x000fc40003800000 */
[----:B------:R-:W-:Y:S01]  /*2240*/  LOP3.LUT R21, R21, 0x10, R0, 0xf8, !PT ;  /* 0x0000001015157812 */ /* 0x000fe200078ef800 */
[----:B------:R-:W-:Y:S01]  /*2250*/  UIADD3 UR4, UPT, UPT, UR22, UR4, UR23 ;  /* 0x0000000416047290 */ /* 0x000fe2000fffe017 */
[----:B------:R-:W-:Y:S01]  /*2260*/  IMAD.SHL.U32 R0, R0, 0x40, RZ ;  /* 0x0000004000007824 */ /* 0x000fe200078e00ff */
[----:B------:R-:W-:Y:S01]  /*2270*/  LOP3.LUT R2, R2, 0x30, R3, 0xf8, !PT ;  /* 0x0000003002027812 */ /* 0x000fe200078ef803 */
[----:B------:R-:W-:Y:S01]  /*2280*/  UMOV UR9, UR19 ;  /* 0x0000001300097c82 */ /* 0x000fe20008000000 */
[----:B------:R-:W-:Y:S01]  /*2290*/  ISETP.LT.U32.AND P0, PT, R20, 0x20, P0 ;  /* 0x000000201400780c */ /* 0x000fe20000701070 */
[----:B------:R-:W-:Y:S01]  /*22a0*/  UMOV UR10, UR15 ;  /* 0x0000000f000a7c82 */ /* 0x000fe20008000000 */
[----:B------:R-:W-:Y:S02]  /*22b0*/  LOP3.LUT R21, R2, R21, RZ, 0x3c, !PT ;  /* 0x0000001502157212 */ /* 0x000fe400078e3cff */
[----:B------:R-:W-:Y:S01]  /*22c0*/  LOP3.LUT R0, R0, 0x3c0, RZ, 0xc0, !PT ;  /* 0x000003c000007812 */ /* 0x000fe200078ec0ff */
[----:B-----5:R-:W-:Y:S01]  /*22d0*/  LDTM.16dp32bit_t0_t15.x16 R4, tmem[UR4] ;  /* 0x00000004000479ee */ /* 0x020fe20008a00000 */
[----:B------:R-:W3:Y:S01]  /*22e0*/  LDTM.16dp32bit_t16_t31.x16 R4, tmem[UR4+0x10] ;  /* 0x00001004000479ee */ /* 0x000ee20008a20000 */
[----:B------:R-:W-:Y:S01]  /*22f0*/  NOP ;  /* 0x0000000000007918 */ /* 0x000fe20000000000 */
[----:B------:R-:W-:-:S05]  /*2300*/  IADD3 R0, PT, PT, R21, UR8, R0 ;  /* 0x0000000815007c10 */ /* 0x000fca000fffe000 */
[----:B---3--:R-:W-:Y:S01]  /*2310*/  VOTEU.ANY UP1, P0 ;  /* 0x0000000000ff7886 */ /* 0x008fe20000020100 */
[----:B------:R-:W-:Y:S01]  /*2320*/  VOTEU.ANY UP0, P0 ;  /* 0x0000000000ff7886 */ /* 0x000fe20000000100 */
[----:B------:R-:W-:Y:S02]  /*2330*/  F2FP.SATFINITE.E4M3.F32.PACK_AB_MERGE_C R6, R7, R6, RZ ;  /* 0x000000060706723e */ /* 0x000fe400048070ff */
[----:B------:R-:W-:Y:S02]  /*2340*/  F2FP.SATFINITE.E4M3.F32.PACK_AB_MERGE_C R10, R11, R10, RZ ;  /* 0x0000000a0b0a723e */ /* 0x000fe400048070ff */
[----:B------:R-:W-:Y:S02]  /*2350*/  F2FP.SATFINITE.E4M3.F32.PACK_AB_MERGE_C R14, R15, R14, RZ ;  /* 0x0000000e0f0e723e */ /* 0x000fe400048070ff */
[----:B------:R-:W-:Y:S02]  /*2360*/  F2FP.SATFINITE.E4M3.F32.PACK_AB_MERGE_C R18, R19, R18, RZ ;  /* 0x000000121312723e */ /* 0x000fe400048070ff */
[----:B------:R-:W-:-:S02]  /*2370*/  F2FP.SATFINITE.E4M3.F32.PACK_AB_MERGE_C R4, R5, R4, R6 ;  /* 0x000000040504723e */ /* 0x000fc40004807006 */
[----:B------:R-:W-:Y:S02]  /*2380*/  F2FP.SATFINITE.E4M3.F32.PACK_AB_MERGE_C R5, R9, R8, R10 ;  /* 0x000000080905723e */ /* 0x000fe4000480700a */
[----:B------:R-:W-:Y:S02]  /*2390*/  F2FP.SATFINITE.E4M3.F32.PACK_AB_MERGE_C R6, R13, R12, R14 ;  /* 0x0000000c0d06723e */ /* 0x000fe4000480700e */
[----:B------:R-:W-:-:S05]  /*23a0*/  F2FP.SATFINITE.E4M3.F32.PACK_AB_MERGE_C R7, R17, R16, R18 ;  /* 0x000000101107723e */ /* 0x000fca0004807012 */
[----:B--2---:R2:W-:Y:S01]  /*23b0*/  STS.128 [R0], R4 ;  /* 0x0000000400007388 */ /* 0x0045e20000000c00 */
[----:B------:R3:W-:Y:S06]  /*23c0*/  MEMBAR.ALL.CTA ;  /* 0x0000000000007992 */ /* 0x0007ec0000008000 */
[----:B---3--:R-:W3:Y:S02]  /*23d0*/  FENCE.VIEW.ASYNC.S ;  /* 0x00000000000073c6 */ /* 0x008ee40000000000 */
[----:B---3--:R-:W-:Y:S06]  /*23e0*/  BAR.SYNC.DEFER_BLOCKING 0x0 ;  /* 0x0000000000007b1d */ /* 0x008fec0000010000 */
[----:B------:R2:W-:Y:S01]  /*23f0*/  @UP1 UTMASTG.2D [UR8], [UR20] ;  /* 0x00000008140013b5 */ /* 0x0005e20008008000 */
[----:B------:R0:W-:Y:S01]  /*2400*/  UTMACMDFLUSH ;  /* 0x00000000000079b7 */ /* 0x0001e20000000000 */
[----:B------:R-:W-:-:S04]  /*2410*/  DEPBAR.LE SB0, 0x0 ;  /* 0x000080000000791a */ /* 0x000fc80000000000 */
[----:B------:R-:W-:Y:S08]  /*2420*/  BAR.SYNC.DEFER_BLOCKING 0x0 ;  /* 0x0000000000007b1d */ /* 0x000ff00000010000 */
[----:B------:R-:W-:Y:S06]  /*2430*/  BAR.SYNC.DEFER_BLOCKING 0x0 ;  /* 0x0000000000007b1d */ /* 0x000fec0000010000 */
[----:B--2---:R-:W-:Y:S05]  /*2440*/  @P2 BRA `(.L_x_72) ;  /* 0x0000000000a02947 */ /* 0x004fea0003800000 */
[----:B------:R-:W2:Y:S01]  /*2450*/  S2UR UR5, SR_CgaCtaId ;  /* 0x00000000000579c3 */ /* 0x000ea20000008800 */
[----:B------:R-:W-:Y:S01]  /*2460*/  NOP ;  /* 0x0000000000007918 */ /* 0x000fe20000000000 */
[----:B------:R-:W-:Y:S01]  /*2470*/  UMOV UR4, 0x50 ;  /* 0x0000005000047882 */ /* 0x000fe20000000000 */
[----:B------:R-:W-:Y:S02]  /*2480*/  IMAD.U32 R0, RZ, RZ, UR23 ;  /* 0x00000017ff007e24 */ /* 0x000fe4000f8e00ff */
[----:B------:R-:W-:Y:S02]  /*2490*/  IMAD.MOV.U32 R3, RZ, RZ, 0x3 ;  /* 0x00000003ff037424 */ /* 0x000fe400078e00ff */
[----:B------:R-:W-:Y:S01]  /*24a0*/  IMAD.MOV.U32 R7, RZ, RZ, 0x1 ;  /* 0x00000001ff077424 */ /* 0x000fe200078e00ff */
[----:B------:R-:W-:-:S04]  /*24b0*/  LOP3.LUT R0, R0, 0xffff, RZ, 0xc0, !PT ;  /* 0x0000ffff00007812 */ /* 0x000fc800078ec0ff */
[----:B------:R-:W-:-:S05]  /*24c0*/  SHF.R.U32.HI R0, RZ, 0x5, R0 ;  /* 0x00000005ff007819 */ /* 0x000fca0000011600 */
[----:B------:R-:W-:Y:S01]  /*24d0*/  VIADD R2, R0, 0x10 ;  /* 0x0000001000027836 */ /* 0x000fe20000000000 */
[----:B------:R-:W-:Y:S01]  /*24e0*/  SHF.L.U32 R0, R3, R0, RZ ;  /* 0x0000000003007219 */ /* 0x000fe200000006ff */
[----:B--2---:R-:W-:-:S03]  /*24f0*/  ULEA UR6, UR5, UR4, 0x18 ;  /* 0x0000000405067291 */ /* 0x004fc6000f8ec0ff */
[----:B------:R-:W-:-:S04]  /*2500*/  SHF.L.U32 R3, R7, R2, RZ ;  /* 0x0000000207037219 */ /* 0x000fc800000006ff */
[----:B------:R-:W-:Y:S02]  /*2510*/  LOP3.LUT R0, R3, R0, RZ, 0xfc, !PT ;  /* 0x0000000003007212 */ /* 0x000fe400078efcff */
[----:B------:R-:W2:Y:S02]  /*2520*/  LDS R5, [UR6] ;  /* 0x00000006ff057984 */ /* 0x000ea40008000800 */
[C---:B------:R-:W-:Y:S02]  /*2530*/  LOP3.LUT R2, R0.reuse, 0xffff, RZ, 0xc0, !PT ;  /* 0x0000ffff00027812 */ /* 0x040fe400078ec0ff */
[----:B--2---:R-:W-:-:S04]  /*2540*/  LOP3.LUT R3, R0, 0xffff, R5, 0x80, !PT ;  /* 0x0000ffff00037812 */ /* 0x004fc800078e8005 */
[----:B------:R-:W-:-:S13]  /*2550*/  ISETP.NE.AND P0, PT, R3, R2, PT ;  /* 0x000000020300720c */ /* 0x000fda0003f05270 */
[----:B------:R-:W-:Y:S05]  /*2560*/  @P0 BRA `(.L_x_73) ;  /* 0x0000000000500947 */ /* 0x000fea0003800000 */
[----:B------:R-:W-:Y:S02]  /*2570*/  SHF.R.U32.HI R5, RZ, 0x10, R5 ;  /* 0x00000010ff057819 */ /* 0x000fe40000011605 */
[----:B------:R-:W-:-:S04]  /*2580*/  SHF.R.U32.HI R2, RZ, 0x10, R0 ;  /* 0x00000010ff027819 */ /* 0x000fc80000011600 */
[----:B------:R-:W-:-:S04]  /*2590*/  LOP3.LUT R5, R5, R2, RZ, 0xc0, !PT ;  /* 0x0000000205057212 */ /* 0x000fc800078ec0ff */
[----:B------:R-:W-:-:S13]  /*25a0*/  ISETP.NE.AND P0, PT, R5, R2, PT ;  /* 0x000000020500720c */ /* 0x000fda0003f05270 */
[----:B------:R-:W-:Y:S05]  /*25b0*/  @P0 BRA `(.L_x_74) ;  /* 0x0000000000300947 */ /* 0x000fea0003800000 */
[----:B------:R-:W-:Y:S01]  /*25c0*/  R2UR UR4, R0 ;  /* 0x00000000000472ca */ /* 0x000fe200000e0000 */
[----:B------:R-:W-:Y:S01]  /*25d0*/  VOTEU.ANY UR5, UPT, PT ;  /* 0x0000000000057886 */ /* 0x000fe200038e0100 */
[----:B------:R-:W2:Y:S01]  /*25e0*/  S2R R0, SR_LANEID ;  /* 0x0000000000007919 */ /* 0x000ea20000000000 */
[----:B------:R-:W-:-:S10]  /*25f0*/  UFLO.U32 UR5, UR5 ;  /* 0x00000005000572bd */ /* 0x000fd400080e0000 */
[----:B------:R-:W-:-:S06]  /*2600*/  ULOP3.LUT UR4, URZ, UR4, URZ, 0x33, !UPT ;  /* 0x00000004ff047292 */ /* 0x000fcc000f8e33ff */
[----:B------:R-:W-:-:S04]  /*2610*/  IMAD.U32 R2, RZ, RZ, UR4 ;  /* 0x00000004ff027e24 */ /* 0x000fc8000f8e00ff */
[----:B------:R-:W3:Y:S02]  /*2620*/  REDUX UR7, R2 ;  /* 0x00000000020773c4 */ /* 0x000ee40000000000 */
[----:B------:R4:W-:Y:S01]  /*2630*/  UTCATOMSWS.AND URZ, UR4 ;  /* 0x0000000400ff79e3 */ /* 0x0009e20008000000 */
[----:B--2---:R-:W-:Y:S01]  /*2640*/  ISETP.EQ.U32.AND P0, PT, R0, UR5, PT ;  /* 0x0000000500007c0c */ /* 0x004fe2000bf02070 */
[----:B---3--:R-:W-:-:S12]  /*2650*/  IMAD.U32 R0, RZ, RZ, UR7 ;  /* 0x00000007ff007e24 */ /* 0x008fd8000f8e00ff */
[----:B------:R4:W-:Y:S01]  /*2660*/  @P0 ATOMS.AND RZ, [UR6], R0 ;  /* 0x00000000ffff098c */ /* 0x0009e2000a800006 */
[----:B------:R-:W-:Y:S05]  /*2670*/  BRA `(.L_x_72) ;  /* 0x0000000000147947 */ /* 0x000fea0003800000 */
.L_x_74:
[----:B------:R-:W-:-:S07]  /*2680*/  MOV R2, 0x26a0 ;  /* 0x000026a000027802 */ /* 0x000fce0000000f00 */
[----:B-1----:R-:W-:Y:S05]  /*2690*/  CALL.REL.NOINC `($__internal_0_$__cuda_sm10x_tcgen05_guardrail_trap_col_being_dealloced_not_returned_by_alloc) ;  /* 0x0000000000447944 */ /* 0x002fea0003c00000 */
[----:B------:R-:W-:Y:S05]  /*26a0*/  BRA `(.L_x_72) ;  /* 0x0000000000087947 */ /* 0x000fea0003800000 */
.L_x_73:
[----:B------:R-:W-:-:S07]  /*26b0*/  MOV R2, 0x26d0 ;  /* 0x000026d000027802 */ /* 0x000fce0000000f00 */
[----:B-1----:R-:W-:Y:S05]  /*26c0*/  CALL.REL.NOINC `($__internal_2_$__cuda_sm10x_tcgen05_guardrail_trap_unallocated_columns_being_dealloced) ;  /* 0x0000000000507944 */ /* 0x002fea0003c00000 */
.L_x_72:
[----:B------:R-:W-:Y:S01]  /*26d0*/  NOP ;  /* 0x0000000000007918 */ /* 0x000fe20000000000 */
[----:B----4-:R-:W-:Y:S05]  /*26e0*/  EXIT ;  /* 0x000000000000794d */ /* 0x010fea0003800000 */
.L_x_59:
[----:B------:R-:W2:Y:S02]  /*26f0*/  SYNCS.PHASECHK.TRANS64.TRYWAIT P0, [UR8+0x3000], RZ ;  /* 0x003000ffff0075a7 */ /* 0x000ea40008001108 */
[----:B--2---:R-:W-:Y:S05]  /*2700*/  @!P0 BRA `(.L_x_59) ;  /* 0xfffffffc00f88947 */ /* 0x004fea000383ffff */
[----:B------:R-:W-:Y:S05]  /*2710*/  BRA `(.L_x_75) ;  /* 0xfffffff000fc7947 */ /* 0x000fea000383ffff */
.L_x_61:
[----:B------:R-:W2:Y:S02]  /*2720*/  SYNCS.PHASECHK.TRANS64.TRYWAIT P1, [UR8+0x3020], RZ ;  /* 0x003020ffff0075a7 */ /* 0x000ea40008021108 */
[----:B--2---:R-:W-:Y:S05]  /*2730*/  @!P1 BRA `(.L_x_61) ;  /* 0xfffffffc00f89947 */ /* 0x004fea000383ffff */
[----:B------:R-:W-:Y:S05]  /*2740*/  BRA `(.L_x_76) ;  /* 0xfffffff4004c7947 */ /* 0x000fea000383ffff */
.L_x_62:
[----:B------:R-:W3:Y:S02]  /*2750*/  SYNCS.PHASECHK.TRANS64.TRYWAIT P0, [UR9+0x3000], R2 ;  /* 0x00300002ff0075a7 */ /* 0x000ee40008001109 */
[----:B---3--:R-:W-:Y:S05]  /*2760*/  @!P0 BRA `(.L_x_62) ;  /* 0xfffffffc00f88947 */ /* 0x008fea000383ffff */
[----:B------:R-:W-:Y:S05]  /*2770*/  BRA `(.L_x_77) ;  /* 0xfffffff400c87947 */ /* 0x000fea000383ffff */
.L_x_64:
[----:B------:R-:W3:Y:S02]  /*2780*/  SYNCS.PHASECHK.TRANS64.TRYWAIT P0, [UR9+0x3020], R2 ;  /* 0x00302002ff0075a7 */ /* 0x000ee40008001109 */
[----:B---3--:R-:W-:Y:S05]  /*2790*/  @!P0 BRA `(.L_x_64) ;  /* 0xfffffffc00f88947 */ /* 0x008fea000383ffff */
[----:B------:R-:W-:Y:S05]  /*27a0*/  BRA `(.L_x_78) ;  /* 0xfffffff800147947 */ /* 0x000fea000383ffff */
        .weak           $__internal_0_$__cuda_sm10x_tcgen05_guardrail_trap_col_being_dealloced_not_returned_by_alloc
        .type           $__internal_0_$__cuda_sm10x_tcgen05_guardrail_trap_col_being_dealloced_not_returned_by_alloc,@function
        .size           $__internal_0_$__cuda_sm10x_tcgen05_guardrail_trap_col_being_dealloced_not_returned_by_alloc,($__internal_1_$__cuda_sm10x_tcgen05_guardrail_trap_phase_invalid_during_alloc - $__internal_0_$__cuda_sm10x_tcgen05_guardrail_trap_col_being_dealloced_not_returned_by_alloc)
$__internal_0_$__cuda_sm10x_tcgen05_guardrail_trap_col_being_dealloced_not_returned_by_alloc:
[----:B------:R-:W-:Y:S05]  /*27b0*/  BPT.TRAP 0x1 ;  /* 0x000000040000795c */ /* 0x000fea0000300000 */
[----:B------:R-:W-:-:S04]  /*27c0*/  IMAD.MOV.U32 R3, RZ, RZ, 0x0 ;  /* 0x00000000ff037424 */ /* 0x000fc800078e00ff */
[----:B------:R-:W-:Y:S05]  /*27d0*/  RET.REL.NODEC R2 `(gluon_tcgen05) ;  /* 0xffffffd802087950 */ /* 0x000fea0003c3ffff */
        .weak           $__internal_1_$__cuda_sm10x_tcgen05_guardrail_trap_phase_invalid_during_alloc
        .type           $__internal_1_$__cuda_sm10x_tcgen05_guardrail_trap_phase_invalid_during_alloc,@function
        .size           $__internal_1_$__cuda_sm10x_tcgen05_guardrail_trap_phase_invalid_during_alloc,($__internal_2_$__cuda_sm10x_tcgen05_guardrail_trap_unallocated_columns_being_dealloced - $__internal_1_$__cuda_sm10x_tcgen05_guardrail_trap_phase_invalid_during_alloc)
$__internal_1_$__cuda_sm10x_tcgen05_guardrail_trap_phase_invalid_during_alloc:
[----:B------:R-:W-:Y:S05]  /*27e0*/  BPT.TRAP 0x1 ;  /* 0x000000040000795c */ /* 0x000fea0000300000 */
[----:B------:R-:W-:-:S04]  /*27f0*/  IMAD.MOV.U32 R3, RZ, RZ, 0x0 ;  /* 0x00000000ff037424 */ /* 0x000fc800078e00ff */
[----:B------:R-:W-:Y:S05]  /*2800*/  RET.REL.NODEC R2 `(gluon_tcgen05) ;  /* 0xffffffd402fc7950 */ /* 0x000fea0003c3ffff */
        .weak           $__internal_2_$__cuda_sm10x_tcgen05_guardrail_trap_unallocated_columns_being_dealloced
        .type           $__internal_2_$__cuda_sm10x_tcgen05_guardrail_trap_unallocated_columns_being_dealloced,@function
        .size           $__internal_2_$__cuda_sm10x_tcgen05_guardrail_trap_unallocated_columns_being_dealloced,(.L_x_82 - $__internal_2_$__cuda_sm10x_tcgen05_guardrail_trap_unallocated_columns_being_dealloced)
$__internal_2_$__cuda_sm10x_tcgen05_guardrail_trap_unallocated_columns_being_dealloced:
[----:B------:R-:W-:Y:S05]  /*2810*/  BPT.TRAP 0x1 ;  /* 0x000000040000795c */ /* 0x000fea0000300000 */
[----:B------:R-:W-:-:S04]  /*2820*/  IMAD.MOV.U32 R3, RZ, RZ, 0x0 ;  /* 0x00000000ff037424 */ /* 0x000fc800078e00ff */
[----:B------:R-:W-:Y:S05]  /*2830*/  RET.REL.NODEC R2 `(gluon_tcgen05) ;  /* 0xffffffd402f07950 */ /* 0x000fea0003c3ffff */
.L_x_79:
[----:B------:R-:W-:-:S00]  /*2840*/  BRA `(.L_x_79) ;  /* 0xfffffffc00fc7947 */ /* 0x000fc0000383ffff */
[----:B------:R-:W-:-:S00]  /*2850*/  NOP ;  /* 0x0000000000007918 */ /* 0x000fc00000000000 */
        /* <DEDUP_REMOVED lines=10> */
.L_x_82:


//--------------------- .nv.shared.gluon_tcgen05  --------------------------
	.section	.nv.shared.gluon_tcgen05,"aw",@nobits
	.sectionflags	@""
	.align	16
	.zero		1024


//--------------------- .nv.shared.reserved.0     --------------------------
	.section	.nv.shared.reserved.0,"aw",@nobits
	.align	8
	.weak		__nv_reservedSMEM_offset_0_alias
	.size		__nv_reservedSMEM_offset_0_alias, 0, 64
	.other		__nv_reservedSMEM_offset_0_alias,@"STO_CUDA_RESERVED_SHARED STV_DEFAULT"
__nv_reservedSMEM_offset_0_alias:
	.zero		0
.nv.shared.reserved.0:
	.zero		64
	.weak		__nv_reservedSMEM_allocation_phase
	.type		__nv_reservedSMEM_allocation_phase,@object
	.size		__nv_reservedSMEM_allocation_phase,(.L_0 - __nv_reservedSMEM_allocation_phase)
__nv_reservedSMEM_allocation_phase:
	.zero		1
.L_0:
	.zero		7
	.weak		__nv_reservedSMEM_devtool_atexit_pc
	.type		__nv_reservedSMEM_devtool_atexit_pc,@object
	.size		__nv_reservedSMEM_devtool_atexit_pc,(__nv_reservedSMEM_allocation_mask - __nv_reservedSMEM_devtool_atexit_pc)
__nv_reservedSMEM_devtool_atexit_pc:
	.zero		8
	.weak		__nv_reservedSMEM_allocation_mask
	.type		__nv_reservedSMEM_allocation_mask,@object
	.size		__nv_reservedSMEM_allocation_mask,(.L_2 - __nv_reservedSMEM_allocation_mask)
__nv_reservedSMEM_allocation_mask:
	.zero		4
.L_2:


//--------------------- .nv.constant0.gluon_tcgen05 --------------------------
	.section	.nv.constant0.gluon_tcgen05,"a",@progbits
	.sectionflags	@""
	.align	4
.nv.constant0.gluon_tcgen05:
	.zero		976


//--------------------- SYMBOLS --------------------------

	.type		.nv.reservedSmem.offset0,@object
	.size		.nv.reservedSmem.offset0,0x4
	.type		.nv.reservedSmem.cap,@object
	.size		.nv.reservedSmem.cap,0x4
